	.target	sm_90a

	.elftype	@"ET_EXEC"


//--------------------- .note.nv.tkinfo           --------------------------
	.section	.note.nv.tkinfo,"",@"SHT_NOTE"
	.sectionflags	@"SHF_NOTE_NV_TKINFO"
	.tkinfo
        /*0018*/ 	.word	0x00000002
        /*0030*/ 	.string	""
        /*0030*/ 	.string	"ptxas"
        /*0030*/ 	.string	"Cuda compilation tools, release 13.0, V13.0.88"
        /*0030*/ 	.string	"Build cuda_13.0.r13.0/compiler.36424714_0"
        /*0030*/ 	.string	"-arch sm_90a -m 64 "



//--------------------- .note.nv.cuinfo           --------------------------
	.section	.note.nv.cuinfo,"",@"SHT_NOTE"
	.sectionflags	@"SHF_NOTE_NV_CUINFO"
        /*0018*/ 	.short	0x0002
        /*001a*/ 	.short	0x005a
        /*001c*/ 	.short	0x0082
	.zero		2


//--------------------- .nv.info                  --------------------------
	.section	.nv.info,"",@"SHT_CUDA_INFO"
	.align	4


	//----- nvinfo : EIATTR_REGCOUNT
	.align		4
        /*0000*/ 	.byte	0x04, 0x2f
        /*0002*/ 	.short	(.L_12 - .L_11)
	.align		4
.L_11:
        /*0004*/ 	.word	index@(_ZN7cutlass13device_kernelIN5flash19enable_sm80_to_sm89INS1_16FlashAttnFwdSm80INS1_25CollectiveMainloopFwdSm80ILi8ELi1ELb1EN4cute5tupleIJNS5_1CILi128EEENS7_ILi112EEES8_EEELi128ENS_6half_tEfNS_4arch4Sm80ELb1ELb0ELb0ELb1ELb1ELb1ELb1ELb1EEENS1_21CollectiveEpilogueFwdINS6_IJS8_S8_S9_EEENS6_IJNS7_ILi1EEESH_SH_EEESB_SD_Li256ELb1ELb1ELb1ELb0EEENS1_36VarlenDynamicPersistentTileSchedulerILi128ELi112ELi256ELi256ELb1ELb1ELb0ELb1ELb1ELb1EEEEEEEEEvNT_6ParamsE)
        /*0008*/ 	.word	0x00000004


	//----- nvinfo : EIATTR_FRAME_SIZE
	.align		4
.L_12:
        /*000c*/ 	.byte	0x04, 0x11
        /*000e*/ 	.short	(.L_14 - .L_13)
	.align		4
.L_13:
        /*0010*/ 	.word	index@(_ZN7cutlass13device_kernelIN5flash19enable_sm80_to_sm89INS1_16FlashAttnFwdSm80INS1_25CollectiveMainloopFwdSm80ILi8ELi1ELb1EN4cute5tupleIJNS5_1CILi128EEENS7_ILi112EEES8_EEELi128ENS_6half_tEfNS_4arch4Sm80ELb1ELb0ELb0ELb1ELb1ELb1ELb1ELb1EEENS1_21CollectiveEpilogueFwdINS6_IJS8_S8_S9_EEENS6_IJNS7_ILi1EEESH_SH_EEESB_SD_Li256ELb1ELb1ELb1ELb0EEENS1_36VarlenDynamicPersistentTileSchedulerILi128ELi112ELi256ELi256ELb1ELb1ELb0ELb1ELb1ELb1EEEEEEEEEvNT_6ParamsE)
        /*0014*/ 	.word	0x00000000


	//----- nvinfo : EIATTR_REGCOUNT
	.align		4
.L_14:
        /*0018*/ 	.byte	0x04, 0x2f
        /*001a*/ 	.short	(.L_16 - .L_15)
	.align		4
.L_15:
        /*001c*/ 	.word	index@(_ZN7cutlass13device_kernelIN5flash19enable_sm80_to_sm89INS1_16FlashAttnFwdSm80INS1_25CollectiveMainloopFwdSm80ILi8ELi1ELb1EN4cute5tupleIJNS5_1CILi128EEENS7_ILi112EEES8_EEELi128ENS_6half_tEfNS_4arch4Sm80ELb1ELb0ELb0ELb1ELb1ELb0ELb1ELb1EEENS1_21CollectiveEpilogueFwdINS6_IJS8_S8_S9_EEENS6_IJNS7_ILi1EEESH_SH_EEESB_SD_Li256ELb1ELb1ELb1ELb0EEENS1_36VarlenDynamicPersistentTileSchedulerILi128ELi112ELi256ELi256ELb1ELb1ELb0ELb1ELb1ELb1EEEEEEEEEvNT_6ParamsE)
        /*0020*/ 	.word	0x00000004


	//----- nvinfo : EIATTR_FRAME_SIZE
	.align		4
.L_16:
        /*0024*/ 	.byte	0x04, 0x11
        /*0026*/ 	.short	(.L_18 - .L_17)
	.align		4
.L_17:
        /*0028*/ 	.word	index@(_ZN7cutlass13device_kernelIN5flash19enable_sm80_to_sm89INS1_16FlashAttnFwdSm80INS1_25CollectiveMainloopFwdSm80ILi8ELi1ELb1EN4cute5tupleIJNS5_1CILi128EEENS7_ILi112EEES8_EEELi128ENS_6half_tEfNS_4arch4Sm80ELb1ELb0ELb0ELb1ELb1ELb0ELb1ELb1EEENS1_21CollectiveEpilogueFwdINS6_IJS8_S8_S9_EEENS6_IJNS7_ILi1EEESH_SH_EEESB_SD_Li256ELb1ELb1ELb1ELb0EEENS1_36VarlenDynamicPersistentTileSchedulerILi128ELi112ELi256ELi256ELb1ELb1ELb0ELb1ELb1ELb1EEEEEEEEEvNT_6ParamsE)
        /*002c*/ 	.word	0x00000000


	//----- nvinfo : EIATTR_REGCOUNT
	.align		4
.L_18:
        /*0030*/ 	.byte	0x04, 0x2f
        /*0032*/ 	.short	(.L_20 - .L_19)
	.align		4
.L_19:
        /*0034*/ 	.word	index@(_ZN7cutlass13device_kernelIN5flash19enable_sm80_to_sm89INS1_16FlashAttnFwdSm80INS1_25CollectiveMainloopFwdSm80ILi4ELi1ELb0EN4cute5tupleIJNS5_1CILi128EEENS7_ILi64EEES8_EEELi128ENS_6half_tEfNS_4arch4Sm80ELb1ELb0ELb0ELb0ELb1ELb0ELb1ELb1EEENS1_21CollectiveEpilogueFwdINS6_IJS8_S8_S9_EEENS6_IJNS7_ILi1EEESH_SH_EEESB_SD_Li128ELb0ELb1ELb1ELb0EEENS1_30DynamicPersistentTileSchedulerILi128ELi128ELb1ELb1ELb0EEEEEEEEEvNT_6ParamsE)
        /*0038*/ 	.word	0x00000004


	//----- nvinfo : EIATTR_FRAME_SIZE
	.align		4
.L_20:
        /*003c*/ 	.byte	0x04, 0x11
        /*003e*/ 	.short	(.L_22 - .L_21)
	.align		4
.L_21:
        /*0040*/ 	.word	index@(_ZN7cutlass13device_kernelIN5flash19enable_sm80_to_sm89INS1_16FlashAttnFwdSm80INS1_25CollectiveMainloopFwdSm80ILi4ELi1ELb0EN4cute5tupleIJNS5_1CILi128EEENS7_ILi64EEES8_EEELi128ENS_6half_tEfNS_4arch4Sm80ELb1ELb0ELb0ELb0ELb1ELb0ELb1ELb1EEENS1_21CollectiveEpilogueFwdINS6_IJS8_S8_S9_EEENS6_IJNS7_ILi1EEESH_SH_EEESB_SD_Li128ELb0ELb1ELb1ELb0EEENS1_30DynamicPersistentTileSchedulerILi128ELi128ELb1ELb1ELb0EEEEEEEEEvNT_6ParamsE)
        /*0044*/ 	.word	0x00000000


	//----- nvinfo : EIATTR_REGCOUNT
	.align		4
.L_22:
        /*0048*/ 	.byte	0x04, 0x2f
        /*004a*/ 	.short	(.L_24 - .L_23)
	.align		4
.L_23:
        /*004c*/ 	.word	index@(_ZN7cutlass13device_kernelIN5flash19enable_sm80_to_sm89INS1_16FlashAttnFwdSm80INS1_25CollectiveMainloopFwdSm80ILi8ELi1ELb1EN4cute5tupleIJNS5_1CILi128EEENS7_ILi96EEES8_EEELi128ENS_6half_tEfNS_4arch4Sm80ELb0ELb1ELb0ELb1ELb1ELb1ELb1ELb1EEENS1_21CollectiveEpilogueFwdINS6_IJS8_S8_S9_EEENS6_IJNS7_ILi1EEESH_SH_EEESB_SD_Li256ELb1ELb1ELb1ELb0EEENS1_36VarlenDynamicPersistentTileSchedulerILi128ELi96ELi256ELi256ELb1ELb1ELb0ELb1ELb0ELb1EEEEEEEEEvNT_6ParamsE)
        /*0050*/ 	.word	0x00000004


	//----- nvinfo : EIATTR_FRAME_SIZE
	.align		4
.L_24:
        /*0054*/ 	.byte	0x04, 0x11
        /*0056*/ 	.short	(.L_26 - .L_25)
	.align		4
.L_25:
        /*0058*/ 	.word	index@(_ZN7cutlass13device_kernelIN5flash19enable_sm80_to_sm89INS1_16FlashAttnFwdSm80INS1_25CollectiveMainloopFwdSm80ILi8ELi1ELb1EN4cute5tupleIJNS5_1CILi128EEENS7_ILi96EEES8_EEELi128ENS_6half_tEfNS_4arch4Sm80ELb0ELb1ELb0ELb1ELb1ELb1ELb1ELb1EEENS1_21CollectiveEpilogueFwdINS6_IJS8_S8_S9_EEENS6_IJNS7_ILi1EEESH_SH_EEESB_SD_Li256ELb1ELb1ELb1ELb0EEENS1_36VarlenDynamicPersistentTileSchedulerILi128ELi96ELi256ELi256ELb1ELb1ELb0ELb1ELb0ELb1EEEEEEEEEvNT_6ParamsE)
        /*005c*/ 	.word	0x00000000


	//----- nvinfo : EIATTR_REGCOUNT
	.align		4
.L_26:
        /*0060*/ 	.byte	0x04, 0x2f
        /*0062*/ 	.short	(.L_28 - .L_27)
	.align		4
.L_27:
        /*0064*/ 	.word	index@(_ZN7cutlass13device_kernelIN5flash19enable_sm80_to_sm89INS1_16FlashAttnFwdSm80INS1_25CollectiveMainloopFwdSm80ILi8ELi1ELb1EN4cute5tupleIJNS5_1CILi128EEENS7_ILi96EEES8_EEELi128ENS_6half_tEfNS_4arch4Sm80ELb0ELb1ELb0ELb1ELb1ELb0ELb1ELb1EEENS1_21CollectiveEpilogueFwdINS6_IJS8_S8_S9_EEENS6_IJNS7_ILi1EEESH_SH_EEESB_SD_Li256ELb1ELb1ELb1ELb0EEENS1_36VarlenDynamicPersistentTileSchedulerILi128ELi96ELi256ELi256ELb1ELb1ELb0ELb1ELb0ELb1EEEEEEEEEvNT_6ParamsE)
        /*0068*/ 	.word	0x00000004


	//----- nvinfo : EIATTR_FRAME_SIZE
	.align		4
.L_28:
        /*006c*/ 	.byte	0x04, 0x11
        /*006e*/ 	.short	(.L_30 - .L_29)
	.align		4
.L_29:
        /*0070*/ 	.word	index@(_ZN7cutlass13device_kernelIN5flash19enable_sm80_to_sm89INS1_16FlashAttnFwdSm80INS1_25CollectiveMainloopFwdSm80ILi8ELi1ELb1EN4cute5tupleIJNS5_1CILi128EEENS7_ILi96EEES8_EEELi128ENS_6half_tEfNS_4arch4Sm80ELb0ELb1ELb0ELb1ELb1ELb0ELb1ELb1EEENS1_21CollectiveEpilogueFwdINS6_IJS8_S8_S9_EEENS6_IJNS7_ILi1EEESH_SH_EEESB_SD_Li256ELb1ELb1ELb1ELb0EEENS1_36VarlenDynamicPersistentTileSchedulerILi128ELi96ELi256ELi256ELb1ELb1ELb0ELb1ELb0ELb1EEEEEEEEEvNT_6ParamsE)
        /*0074*/ 	.word	0x00000000


	//----- nvinfo : EIATTR_REGCOUNT
	.align		4
.L_30:
        /*0078*/ 	.byte	0x04, 0x2f
        /*007a*/ 	.short	(.L_32 - .L_31)
	.align		4
.L_31:
        /*007c*/ 	.word	index@(_ZN7cutlass13device_kernelIN5flash19enable_sm80_to_sm89INS1_16FlashAttnFwdSm80INS1_25CollectiveMainloopFwdSm80ILi4ELi1ELb0EN4cute5tupleIJNS5_1CILi128EEENS7_ILi48EEES8_EEELi128ENS_6half_tEfNS_4arch4Sm80ELb0ELb1ELb0ELb0ELb1ELb0ELb1ELb1EEENS1_21CollectiveEpilogueFwdINS6_IJS8_S8_S9_EEENS6_IJNS7_ILi1EEESH_SH_EEESB_SD_Li128ELb0ELb1ELb1ELb0EEENS1_19SingleTileSchedulerILb0ELb1ELb1ELi128EEEEEEEEEvNT_6ParamsE)
        /*0080*/ 	.word	0x00000004


	//----- nvinfo : EIATTR_FRAME_SIZE
	.align		4
.L_32:
        /*0084*/ 	.byte	0x04, 0x11
        /*0086*/ 	.short	(.L_34 - .L_33)
	.align		4
.L_33:
        /*0088*/ 	.word	index@(_ZN7cutlass13device_kernelIN5flash19enable_sm80_to_sm89INS1_16FlashAttnFwdSm80INS1_25CollectiveMainloopFwdSm80ILi4ELi1ELb0EN4cute5tupleIJNS5_1CILi128EEENS7_ILi48EEES8_EEELi128ENS_6half_tEfNS_4arch4Sm80ELb0ELb1ELb0ELb0ELb1ELb0ELb1ELb1EEENS1_21CollectiveEpilogueFwdINS6_IJS8_S8_S9_EEENS6_IJNS7_ILi1EEESH_SH_EEESB_SD_Li128ELb0ELb1ELb1ELb0EEENS1_19SingleTileSchedulerILb0ELb1ELb1ELi128EEEEEEEEEvNT_6ParamsE)
        /*008c*/ 	.word	0x00000000


	//----- nvinfo : EIATTR_REGCOUNT
	.align		4
.L_34:
        /*0090*/ 	.byte	0x04, 0x2f
        /*0092*/ 	.short	(.L_36 - .L_35)
	.align		4
.L_35:
        /*0094*/ 	.word	index@(_ZN7cutlass13device_kernelIN5flash19enable_sm80_to_sm89INS1_16FlashAttnFwdSm80INS1_25CollectiveMainloopFwdSm80ILi8ELi1ELb1EN4cute5tupleIJNS5_1CILi128EEENS7_ILi112EEES8_EEELi128ENS_6half_tEfNS_4arch4Sm80ELb0ELb0ELb0ELb1ELb1ELb1ELb1ELb1EEENS1_21CollectiveEpilogueFwdINS6_IJS8_S8_S9_EEENS6_IJNS7_ILi1EEESH_SH_EEESB_SD_Li256ELb1ELb1ELb1ELb0EEENS1_36VarlenDynamicPersistentTileSchedulerILi128ELi112ELi256ELi256ELb1ELb1ELb0ELb0ELb1ELb1EEEEEEEEEvNT_6ParamsE)
        /*0098*/ 	.word	0x00000004


	//----- nvinfo : EIATTR_FRAME_SIZE
	.align		4
.L_36:
        /*009c*/ 	.byte	0x04, 0x11
        /*009e*/ 	.short	(.L_38 - .L_37)
	.align		4
.L_37:
        /*00a0*/ 	.word	index@(_ZN7cutlass13device_kernelIN5flash19enable_sm80_to_sm89INS1_16FlashAttnFwdSm80INS1_25CollectiveMainloopFwdSm80ILi8ELi1ELb1EN4cute5tupleIJNS5_1CILi128EEENS7_ILi112EEES8_EEELi128ENS_6half_tEfNS_4arch4Sm80ELb0ELb0ELb0ELb1ELb1ELb1ELb1ELb1EEENS1_21CollectiveEpilogueFwdINS6_IJS8_S8_S9_EEENS6_IJNS7_ILi1EEESH_SH_EEESB_SD_Li256ELb1ELb1ELb1ELb0EEENS1_36VarlenDynamicPersistentTileSchedulerILi128ELi112ELi256ELi256ELb1ELb1ELb0ELb0ELb1ELb1EEEEEEEEEvNT_6ParamsE)
        /*00a4*/ 	.word	0x00000000


	//----- nvinfo : EIATTR_REGCOUNT
	.align		4
.L_38:
        /*00a8*/ 	.byte	0x04, 0x2f
        /*00aa*/ 	.short	(.L_40 - .L_39)
	.align		4
.L_39:
        /*00ac*/ 	.word	index@(_ZN7cutlass13device_kernelIN5flash19enable_sm80_to_sm89INS1_16FlashAttnFwdSm80INS1_25CollectiveMainloopFwdSm80ILi8ELi1ELb1EN4cute5tupleIJNS5_1CILi128EEENS7_ILi112EEES8_EEELi128ENS_6half_tEfNS_4arch4Sm80ELb0ELb0ELb0ELb1ELb1ELb0ELb1ELb1EEENS1_21CollectiveEpilogueFwdINS6_IJS8_S8_S9_EEENS6_IJNS7_ILi1EEESH_SH_EEESB_SD_Li256ELb1ELb1ELb1ELb0EEENS1_36VarlenDynamicPersistentTileSchedulerILi128ELi112ELi256ELi256ELb1ELb1ELb0ELb0ELb1ELb1EEEEEEEEEvNT_6ParamsE)
        /*00b0*/ 	.word	0x00000004


	//----- nvinfo : EIATTR_FRAME_SIZE
	.align		4
.L_40:
        /*00b4*/ 	.byte	0x04, 0x11
        /*00b6*/ 	.short	(.L_42 - .L_41)
	.align		4
.L_41:
        /*00b8*/ 	.word	index@(_ZN7cutlass13device_kernelIN5flash19enable_sm80_to_sm89INS1_16FlashAttnFwdSm80INS1_25CollectiveMainloopFwdSm80ILi8ELi1ELb1EN4cute5tupleIJNS5_1CILi128EEENS7_ILi112EEES8_EEELi128ENS_6half_tEfNS_4arch4Sm80ELb0ELb0ELb0ELb1ELb1ELb0ELb1ELb1EEENS1_21CollectiveEpilogueFwdINS6_IJS8_S8_S9_EEENS6_IJNS7_ILi1EEESH_SH_EEESB_SD_Li256ELb1ELb1ELb1ELb0EEENS1_36VarlenDynamicPersistentTileSchedulerILi128ELi112ELi256ELi256ELb1ELb1ELb0ELb0ELb1ELb1EEEEEEEEEvNT_6ParamsE)
        /*00bc*/ 	.word	0x00000000


	//----- nvinfo : EIATTR_REGCOUNT
	.align		4
.L_42:
        /*00c0*/ 	.byte	0x04, 0x2f
        /*00c2*/ 	.short	(.L_44 - .L_43)
	.align		4
.L_43:
        /*00c4*/ 	.word	index@(_ZN7cutlass13device_kernelIN5flash19enable_sm80_to_sm89INS1_16FlashAttnFwdSm80INS1_25CollectiveMainloopFwdSm80ILi4ELi1ELb0EN4cute5tupleIJNS5_1CILi128EEENS7_ILi64EEES8_EEELi128ENS_6half_tEfNS_4arch4Sm80ELb0ELb0ELb0ELb0ELb1ELb0ELb1ELb1EEENS1_21CollectiveEpilogueFwdINS6_IJS8_S8_S9_EEENS6_IJNS7_ILi1EEESH_SH_EEESB_SD_Li128ELb0ELb1ELb1ELb0EEENS1_19SingleTileSchedulerILb0ELb1ELb1ELi128EEEEEEEEEvNT_6ParamsE)
        /*00c8*/ 	.word	0x00000004


	//----- nvinfo : EIATTR_FRAME_SIZE
	.align		4
.L_44:
        /*00cc*/ 	.byte	0x04, 0x11
        /*00ce*/ 	.short	(.L_46 - .L_45)
	.align		4
.L_45:
        /*00d0*/ 	.word	index@(_ZN7cutlass13device_kernelIN5flash19enable_sm80_to_sm89INS1_16FlashAttnFwdSm80INS1_25CollectiveMainloopFwdSm80ILi4ELi1ELb0EN4cute5tupleIJNS5_1CILi128EEENS7_ILi64EEES8_EEELi128ENS_6half_tEfNS_4arch4Sm80ELb0ELb0ELb0ELb0ELb1ELb0ELb1ELb1EEENS1_21CollectiveEpilogueFwdINS6_IJS8_S8_S9_EEENS6_IJNS7_ILi1EEESH_SH_EEESB_SD_Li128ELb0ELb1ELb1ELb0EEENS1_19SingleTileSchedulerILb0ELb1ELb1ELi128EEEEEEEEEvNT_6ParamsE)
        /*00d4*/ 	.word	0x00000000


	//----- nvinfo : EIATTR_REGCOUNT
	.align		4
.L_46:
        /*00d8*/ 	.byte	0x04, 0x2f
        /*00da*/ 	.short	(.L_48 - .L_47)
	.align		4
.L_47:
        /*00dc*/ 	.word	index@(_ZN7cutlass13device_kernelIN5flash19enable_sm80_to_sm89INS1_16FlashAttnFwdSm80INS1_25CollectiveMainloopFwdSm80ILi8ELi1ELb1EN4cute5tupleIJNS5_1CILi128EEES8_S8_EEELi128ENS_6half_tEfNS_4arch4Sm80ELb1ELb0ELb0ELb0ELb1ELb0ELb1ELb1EEENS1_21CollectiveEpilogueFwdIS9_NS6_IJNS7_ILi1EEESF_SF_EEESA_SC_Li256ELb0ELb1ELb1ELb0EEENS1_30DynamicPersistentTileSchedulerILi256ELi256ELb1ELb1ELb0EEEEEEEEEvNT_6ParamsE)
        /*00e0*/ 	.word	0x00000004


	//----- nvinfo : EIATTR_FRAME_SIZE
	.align		4
.L_48:
        /*00e4*/ 	.byte	0x04, 0x11
        /*00e6*/ 	.short	(.L_50 - .L_49)
	.align		4
.L_49:
        /*00e8*/ 	.word	index@(_ZN7cutlass13device_kernelIN5flash19enable_sm80_to_sm89INS1_16FlashAttnFwdSm80INS1_25CollectiveMainloopFwdSm80ILi8ELi1ELb1EN4cute5tupleIJNS5_1CILi128EEES8_S8_EEELi128ENS_6half_tEfNS_4arch4Sm80ELb1ELb0ELb0ELb0ELb1ELb0ELb1ELb1EEENS1_21CollectiveEpilogueFwdIS9_NS6_IJNS7_ILi1EEESF_SF_EEESA_SC_Li256ELb0ELb1ELb1ELb0EEENS1_30DynamicPersistentTileSchedulerILi256ELi256ELb1ELb1ELb0EEEEEEEEEvNT_6ParamsE)
        /*00ec*/ 	.word	0x00000000


	//----- nvinfo : EIATTR_REGCOUNT
	.align		4
.L_50:
        /*00f0*/ 	.byte	0x04, 0x2f
        /*00f2*/ 	.short	(.L_52 - .L_51)
	.align		4
.L_51:
        /*00f4*/ 	.word	index@(_ZN7cutlass13device_kernelIN5flash19enable_sm80_to_sm89INS1_16FlashAttnFwdSm80INS1_25CollectiveMainloopFwdSm80ILi8ELi1ELb1EN4cute5tupleIJNS5_1CILi128EEENS7_ILi96EEES8_EEELi128ENS_6half_tEfNS_4arch4Sm80ELb0ELb1ELb0ELb0ELb1ELb0ELb1ELb1EEENS1_21CollectiveEpilogueFwdINS6_IJS8_S8_S9_EEENS6_IJNS7_ILi1EEESH_SH_EEESB_SD_Li256ELb0ELb1ELb1ELb0EEENS1_19SingleTileSchedulerILb0ELb1ELb1ELi128EEEEEEEEEvNT_6ParamsE)
        /*00f8*/ 	.word	0x00000004


	//----- nvinfo : EIATTR_FRAME_SIZE
	.align		4
.L_52:
        /*00fc*/ 	.byte	0x04, 0x11
        /*00fe*/ 	.short	(.L_54 - .L_53)
	.align		4
.L_53:
        /*0100*/ 	.word	index@(_ZN7cutlass13device_kernelIN5flash19enable_sm80_to_sm89INS1_16FlashAttnFwdSm80INS1_25CollectiveMainloopFwdSm80ILi8ELi1ELb1EN4cute5tupleIJNS5_1CILi128EEENS7_ILi96EEES8_EEELi128ENS_6half_tEfNS_4arch4Sm80ELb0ELb1ELb0ELb0ELb1ELb0ELb1ELb1EEENS1_21CollectiveEpilogueFwdINS6_IJS8_S8_S9_EEENS6_IJNS7_ILi1EEESH_SH_EEESB_SD_Li256ELb0ELb1ELb1ELb0EEENS1_19SingleTileSchedulerILb0ELb1ELb1ELi128EEEEEEEEEvNT_6ParamsE)
        /*0104*/ 	.word	0x00000000


	//----- nvinfo : EIATTR_REGCOUNT
	.align		4
.L_54:
        /*0108*/ 	.byte	0x04, 0x2f
        /*010a*/ 	.short	(.L_56 - .L_55)
	.align		4
.L_55:
        /*010c*/ 	.word	index@(_ZN7cutlass13device_kernelIN5flash19enable_sm80_to_sm89INS1_16FlashAttnFwdSm80INS1_25CollectiveMainloopFwdSm80ILi8ELi1ELb1EN4cute5tupleIJNS5_1CILi128EEES8_S8_EEELi128ENS_6half_tEfNS_4arch4Sm80ELb0ELb0ELb0ELb0ELb1ELb0ELb1ELb1EEENS1_21CollectiveEpilogueFwdIS9_NS6_IJNS7_ILi1EEESF_SF_EEESA_SC_Li256ELb0ELb1ELb1ELb0EEENS1_19SingleTileSchedulerILb0ELb1ELb1ELi128EEEEEEEEEvNT_6ParamsE)
        /*0110*/ 	.word	0x00000004


	//----- nvinfo : EIATTR_FRAME_SIZE
	.align		4
.L_56:
        /*0114*/ 	.byte	0x04, 0x11
        /*0116*/ 	.short	(.L_58 - .L_57)
	.align		4
.L_57:
        /*0118*/ 	.word	index@(_ZN7cutlass13device_kernelIN5flash19enable_sm80_to_sm89INS1_16FlashAttnFwdSm80INS1_25CollectiveMainloopFwdSm80ILi8ELi1ELb1EN4cute5tupleIJNS5_1CILi128EEES8_S8_EEELi128ENS_6half_tEfNS_4arch4Sm80ELb0ELb0ELb0ELb0ELb1ELb0ELb1ELb1EEENS1_21CollectiveEpilogueFwdIS9_NS6_IJNS7_ILi1EEESF_SF_EEESA_SC_Li256ELb0ELb1ELb1ELb0EEENS1_19SingleTileSchedulerILb0ELb1ELb1ELi128EEEEEEEEEvNT_6ParamsE)
        /*011c*/ 	.word	0x00000000


	//----- nvinfo : EIATTR_MIN_STACK_SIZE
	.align		4
.L_58:
        /*0120*/ 	.byte	0x04, 0x12
        /*0122*/ 	.short	(.L_60 - .L_59)
	.align		4
.L_59:
        /*0124*/ 	.word	index@(_ZN7cutlass13device_kernelIN5flash19enable_sm80_to_sm89INS1_16FlashAttnFwdSm80INS1_25CollectiveMainloopFwdSm80ILi8ELi1ELb1EN4cute5tupleIJNS5_1CILi128EEES8_S8_EEELi128ENS_6half_tEfNS_4arch4Sm80ELb0ELb0ELb0ELb0ELb1ELb0ELb1ELb1EEENS1_21CollectiveEpilogueFwdIS9_NS6_IJNS7_ILi1EEESF_SF_EEESA_SC_Li256ELb0ELb1ELb1ELb0EEENS1_19SingleTileSchedulerILb0ELb1ELb1ELi128EEEEEEEEEvNT_6ParamsE)
        /*0128*/ 	.word	0x00000000


	//----- nvinfo : EIATTR_MIN_STACK_SIZE
	.align		4
.L_60:
        /*012c*/ 	.byte	0x04, 0x12
        /*012e*/ 	.short	(.L_62 - .L_61)
	.align		4
.L_61:
        /*0130*/ 	.word	index@(_ZN7cutlass13device_kernelIN5flash19enable_sm80_to_sm89INS1_16FlashAttnFwdSm80INS1_25CollectiveMainloopFwdSm80ILi8ELi1ELb1EN4cute5tupleIJNS5_1CILi128EEENS7_ILi96EEES8_EEELi128ENS_6half_tEfNS_4arch4Sm80ELb0ELb1ELb0ELb0ELb1ELb0ELb1ELb1EEENS1_21CollectiveEpilogueFwdINS6_IJS8_S8_S9_EEENS6_IJNS7_ILi1EEESH_SH_EEESB_SD_Li256ELb0ELb1ELb1ELb0EEENS1_19SingleTileSchedulerILb0ELb1ELb1ELi128EEEEEEEEEvNT_6ParamsE)
        /*0134*/ 	.word	0x00000000


	//----- nvinfo : EIATTR_MIN_STACK_SIZE
	.align		4
.L_62:
        /*0138*/ 	.byte	0x04, 0x12
        /*013a*/ 	.short	(.L_64 - .L_63)
	.align		4
.L_63:
        /*013c*/ 	.word	index@(_ZN7cutlass13device_kernelIN5flash19enable_sm80_to_sm89INS1_16FlashAttnFwdSm80INS1_25CollectiveMainloopFwdSm80ILi8ELi1ELb1EN4cute5tupleIJNS5_1CILi128EEES8_S8_EEELi128ENS_6half_tEfNS_4arch4Sm80ELb1ELb0ELb0ELb0ELb1ELb0ELb1ELb1EEENS1_21CollectiveEpilogueFwdIS9_NS6_IJNS7_ILi1EEESF_SF_EEESA_SC_Li256ELb0ELb1ELb1ELb0EEENS1_30DynamicPersistentTileSchedulerILi256ELi256ELb1ELb1ELb0EEEEEEEEEvNT_6ParamsE)
        /*0140*/ 	.word	0x00000000


	//----- nvinfo : EIATTR_MIN_STACK_SIZE
	.align		4
.L_64:
        /*0144*/ 	.byte	0x04, 0x12
        /*0146*/ 	.short	(.L_66 - .L_65)
	.align		4
.L_65:
        /*0148*/ 	.word	index@(_ZN7cutlass13device_kernelIN5flash19enable_sm80_to_sm89INS1_16FlashAttnFwdSm80INS1_25CollectiveMainloopFwdSm80ILi4ELi1ELb0EN4cute5tupleIJNS5_1CILi128EEENS7_ILi64EEES8_EEELi128ENS_6half_tEfNS_4arch4Sm80ELb0ELb0ELb0ELb0ELb1ELb0ELb1ELb1EEENS1_21CollectiveEpilogueFwdINS6_IJS8_S8_S9_EEENS6_IJNS7_ILi1EEESH_SH_EEESB_SD_Li128ELb0ELb1ELb1ELb0EEENS1_19SingleTileSchedulerILb0ELb1ELb1ELi128EEEEEEEEEvNT_6ParamsE)
        /*014c*/ 	.word	0x00000000


	//----- nvinfo : EIATTR_MIN_STACK_SIZE
	.align		4
.L_66:
        /*0150*/ 	.byte	0x04, 0x12
        /*0152*/ 	.short	(.L_68 - .L_67)
	.align		4
.L_67:
        /*0154*/ 	.word	index@(_ZN7cutlass13device_kernelIN5flash19enable_sm80_to_sm89INS1_16FlashAttnFwdSm80INS1_25CollectiveMainloopFwdSm80ILi8ELi1ELb1EN4cute5tupleIJNS5_1CILi128EEENS7_ILi112EEES8_EEELi128ENS_6half_tEfNS_4arch4Sm80ELb0ELb0ELb0ELb1ELb1ELb0ELb1ELb1EEENS1_21CollectiveEpilogueFwdINS6_IJS8_S8_S9_EEENS6_IJNS7_ILi1EEESH_SH_EEESB_SD_Li256ELb1ELb1ELb1ELb0EEENS1_36VarlenDynamicPersistentTileSchedulerILi128ELi112ELi256ELi256ELb1ELb1ELb0ELb0ELb1ELb1EEEEEEEEEvNT_6ParamsE)
        /*0158*/ 	.word	0x00000000


	//----- nvinfo : EIATTR_MIN_STACK_SIZE
	.align		4
.L_68:
        /*015c*/ 	.byte	0x04, 0x12
        /*015e*/ 	.short	(.L_70 - .L_69)
	.align		4
.L_69:
        /*0160*/ 	.word	index@(_ZN7cutlass13device_kernelIN5flash19enable_sm80_to_sm89INS1_16FlashAttnFwdSm80INS1_25CollectiveMainloopFwdSm80ILi8ELi1ELb1EN4cute5tupleIJNS5_1CILi128EEENS7_ILi112EEES8_EEELi128ENS_6half_tEfNS_4arch4Sm80ELb0ELb0ELb0ELb1ELb1ELb1ELb1ELb1EEENS1_21CollectiveEpilogueFwdINS6_IJS8_S8_S9_EEENS6_IJNS7_ILi1EEESH_SH_EEESB_SD_Li256ELb1ELb1ELb1ELb0EEENS1_36VarlenDynamicPersistentTileSchedulerILi128ELi112ELi256ELi256ELb1ELb1ELb0ELb0ELb1ELb1EEEEEEEEEvNT_6ParamsE)
        /*0164*/ 	.word	0x00000000


	//----- nvinfo : EIATTR_MIN_STACK_SIZE
	.align		4
.L_70:
        /*0168*/ 	.byte	0x04, 0x12
        /*016a*/ 	.short	(.L_72 - .L_71)
	.align		4
.L_71:
        /*016c*/ 	.word	index@(_ZN7cutlass13device_kernelIN5flash19enable_sm80_to_sm89INS1_16FlashAttnFwdSm80INS1_25CollectiveMainloopFwdSm80ILi4ELi1ELb0EN4cute5tupleIJNS5_1CILi128EEENS7_ILi48EEES8_EEELi128ENS_6half_tEfNS_4arch4Sm80ELb0ELb1ELb0ELb0ELb1ELb0ELb1ELb1EEENS1_21CollectiveEpilogueFwdINS6_IJS8_S8_S9_EEENS6_IJNS7_ILi1EEESH_SH_EEESB_SD_Li128ELb0ELb1ELb1ELb0EEENS1_19SingleTileSchedulerILb0ELb1ELb1ELi128EEEEEEEEEvNT_6ParamsE)
        /*0170*/ 	.word	0x00000000


	//----- nvinfo : EIATTR_MIN_STACK_SIZE
	.align		4
.L_72:
        /*0174*/ 	.byte	0x04, 0x12
        /*0176*/ 	.short	(.L_74 - .L_73)
	.align		4
.L_73:
        /*0178*/ 	.word	index@(_ZN7cutlass13device_kernelIN5flash19enable_sm80_to_sm89INS1_16FlashAttnFwdSm80INS1_25CollectiveMainloopFwdSm80ILi8ELi1ELb1EN4cute5tupleIJNS5_1CILi128EEENS7_ILi96EEES8_EEELi128ENS_6half_tEfNS_4arch4Sm80ELb0ELb1ELb0ELb1ELb1ELb0ELb1ELb1EEENS1_21CollectiveEpilogueFwdINS6_IJS8_S8_S9_EEENS6_IJNS7_ILi1EEESH_SH_EEESB_SD_Li256ELb1ELb1ELb1ELb0EEENS1_36VarlenDynamicPersistentTileSchedulerILi128ELi96ELi256ELi256ELb1ELb1ELb0ELb1ELb0ELb1EEEEEEEEEvNT_6ParamsE)
        /*017c*/ 	.word	0x00000000


	//----- nvinfo : EIATTR_MIN_STACK_SIZE
	.align		4
.L_74:
        /*0180*/ 	.byte	0x04, 0x12
        /*0182*/ 	.short	(.L_76 - .L_75)
	.align		4
.L_75:
        /*0184*/ 	.word	index@(_ZN7cutlass13device_kernelIN5flash19enable_sm80_to_sm89INS1_16FlashAttnFwdSm80INS1_25CollectiveMainloopFwdSm80ILi8ELi1ELb1EN4cute5tupleIJNS5_1CILi128EEENS7_ILi96EEES8_EEELi128ENS_6half_tEfNS_4arch4Sm80ELb0ELb1ELb0ELb1ELb1ELb1ELb1ELb1EEENS1_21CollectiveEpilogueFwdINS6_IJS8_S8_S9_EEENS6_IJNS7_ILi1EEESH_SH_EEESB_SD_Li256ELb1ELb1ELb1ELb0EEENS1_36VarlenDynamicPersistentTileSchedulerILi128ELi96ELi256ELi256ELb1ELb1ELb0ELb1ELb0ELb1EEEEEEEEEvNT_6ParamsE)
        /*0188*/ 	.word	0x00000000


	//----- nvinfo : EIATTR_MIN_STACK_SIZE
	.align		4
.L_76:
        /*018c*/ 	.byte	0x04, 0x12
        /*018e*/ 	.short	(.L_78 - .L_77)
	.align		4
.L_77:
        /*0190*/ 	.word	index@(_ZN7cutlass13device_kernelIN5flash19enable_sm80_to_sm89INS1_16FlashAttnFwdSm80INS1_25CollectiveMainloopFwdSm80ILi4ELi1ELb0EN4cute5tupleIJNS5_1CILi128EEENS7_ILi64EEES8_EEELi128ENS_6half_tEfNS_4arch4Sm80ELb1ELb0ELb0ELb0ELb1ELb0ELb1ELb1EEENS1_21CollectiveEpilogueFwdINS6_IJS8_S8_S9_EEENS6_IJNS7_ILi1EEESH_SH_EEESB_SD_Li128ELb0ELb1ELb1ELb0EEENS1_30DynamicPersistentTileSchedulerILi128ELi128ELb1ELb1ELb0EEEEEEEEEvNT_6ParamsE)
        /*0194*/ 	.word	0x00000000


	//----- nvinfo : EIATTR_MIN_STACK_SIZE
	.align		4
.L_78:
        /*0198*/ 	.byte	0x04, 0x12
        /*019a*/ 	.short	(.L_80 - .L_79)
	.align		4
.L_79:
        /*019c*/ 	.word	index@(_ZN7cutlass13device_kernelIN5flash19enable_sm80_to_sm89INS1_16FlashAttnFwdSm80INS1_25CollectiveMainloopFwdSm80ILi8ELi1ELb1EN4cute5tupleIJNS5_1CILi128EEENS7_ILi112EEES8_EEELi128ENS_6half_tEfNS_4arch4Sm80ELb1ELb0ELb0ELb1ELb1ELb0ELb1ELb1EEENS1_21CollectiveEpilogueFwdINS6_IJS8_S8_S9_EEENS6_IJNS7_ILi1EEESH_SH_EEESB_SD_Li256ELb1ELb1ELb1ELb0EEENS1_36VarlenDynamicPersistentTileSchedulerILi128ELi112ELi256ELi256ELb1ELb1ELb0ELb1ELb1ELb1EEEEEEEEEvNT_6ParamsE)
        /*01a0*/ 	.word	0x00000000


	//----- nvinfo : EIATTR_MIN_STACK_SIZE
	.align		4
.L_80:
        /*01a4*/ 	.byte	0x04, 0x12
        /*01a6*/ 	.short	(.L_82 - .L_81)
	.align		4
.L_81:
        /*01a8*/ 	.word	index@(_ZN7cutlass13device_kernelIN5flash19enable_sm80_to_sm89INS1_16FlashAttnFwdSm80INS1_25CollectiveMainloopFwdSm80ILi8ELi1ELb1EN4cute5tupleIJNS5_1CILi128EEENS7_ILi112EEES8_EEELi128ENS_6half_tEfNS_4arch4Sm80ELb1ELb0ELb0ELb1ELb1ELb1ELb1ELb1EEENS1_21CollectiveEpilogueFwdINS6_IJS8_S8_S9_EEENS6_IJNS7_ILi1EEESH_SH_EEESB_SD_Li256ELb1ELb1ELb1ELb0EEENS1_36VarlenDynamicPersistentTileSchedulerILi128ELi112ELi256ELi256ELb1ELb1ELb0ELb1ELb1ELb1EEEEEEEEEvNT_6ParamsE)
        /*01ac*/ 	.word	0x00000000
.L_82:


//--------------------- .nv.compat                --------------------------
	.section	.nv.compat,"",@"SHT_CUDA_COMPAT_INFO"
	.align	4
        /*0000*/ 	.byte	0x02, 0x09, 0x01, 0x00, 0x02, 0x02, 0x01, 0x00, 0x02, 0x05, 0x05, 0x00, 0x03, 0x07, 0x01, 0x01
        /*0010*/ 	.byte	0x02, 0x03, 0x00, 0x00, 0x02, 0x06, 0x01, 0x00, 0x04, 0x0b, 0x08, 0x00, 0x00, 0x00, 0x00, 0x00
        /*0020*/ 	.byte	0x00, 0x00, 0x00, 0x00


//--------------------- .nv.info._ZN7cutlass13device_kernelIN5flash19enable_sm80_to_sm89INS1_16FlashAttnFwdSm80INS1_25CollectiveMainloopFwdSm80ILi8ELi1ELb1EN4cute5tupleIJNS5_1CILi128EEES8_S8_EEELi128ENS_6half_tEfNS_4arch4Sm80ELb0ELb0ELb0ELb0ELb1ELb0ELb1ELb1EEENS1_21CollectiveEpilogueFwdIS9_NS6_IJNS7_ILi1EEESF_SF_EEESA_SC_Li256ELb0ELb1ELb1ELb0EEENS1_19SingleTileSchedulerILb0ELb1ELb1ELi128EEEEEEEEEvNT_6ParamsE --------------------------
	.section	.nv.info._ZN7cutlass13device_kernelIN5flash19enable_sm80_to_sm89INS1_16FlashAttnFwdSm80INS1_25CollectiveMainloopFwdSm80ILi8ELi1ELb1EN4cute5tupleIJNS5_1CILi128EEES8_S8_EEELi128ENS_6half_tEfNS_4arch4Sm80ELb0ELb0ELb0ELb0ELb1ELb0ELb1ELb1EEENS1_21CollectiveEpilogueFwdIS9_NS6_IJNS7_ILi1EEESF_SF_EEESA_SC_Li256ELb0ELb1ELb1ELb0EEENS1_19SingleTileSchedulerILb0ELb1ELb1ELi128EEEEEEEEEvNT_6ParamsE,"",@"SHT_CUDA_INFO"
	.sectionflags	@""
	.align	4


	//----- nvinfo : EIATTR_CUDA_API_VERSION
	.align		4
        /*0000*/ 	.byte	0x04, 0x37
        /*0002*/ 	.short	(.L_84 - .L_83)
.L_83:
        /*0004*/ 	.word	0x00000082


	//----- nvinfo : EIATTR_KPARAM_INFO
	.align		4
.L_84:
        /*0008*/ 	.byte	0x04, 0x17
        /*000a*/ 	.short	(.L_86 - .L_85)
.L_85:
        /*000c*/ 	.word	0x00000000
        /*0010*/ 	.short	0x0000
        /*0012*/ 	.short	0x0000
        /*0014*/ 	.byte	0x00, 0xf0, 0x61, 0x10


	//----- nvinfo : EIATTR_SPARSE_MMA_MASK
	.align		4
.L_86:
        /*0018*/ 	.byte	0x03, 0x50
        /*001a*/ 	.short	0x0000


	//----- nvinfo : EIATTR_MAXREG_COUNT
	.align		4
        /*001c*/ 	.byte	0x03, 0x1b
        /*001e*/ 	.short	0x00ff


	//----- nvinfo : EIATTR_MERCURY_ISA_VERSION
	.align		4
        /*0020*/ 	.byte	0x03, 0x5f
        /*0022*/ 	.short	0x0101


	//----- nvinfo : EIATTR_EXIT_INSTR_OFFSETS
	.align		4
        /*0024*/ 	.byte	0x04, 0x1c
        /*0026*/ 	.short	(.L_88 - .L_87)


	//   ....[0]....
.L_87:
        /*0028*/ 	.word	0x00000010


	//----- nvinfo : EIATTR_MAX_THREADS
	.align		4
.L_88:
        /*002c*/ 	.byte	0x04, 0x05
        /*002e*/ 	.short	(.L_90 - .L_89)
.L_89:
        /*0030*/ 	.word	0x00000100
        /*0034*/ 	.word	0x00000001
        /*0038*/ 	.word	0x00000001


	//----- nvinfo : EIATTR_CBANK_PARAM_SIZE
	.align		4
.L_90:
        /*003c*/ 	.byte	0x03, 0x19
        /*003e*/ 	.short	0x0418


	//----- nvinfo : EIATTR_PARAM_CBANK
	.align		4
        /*0040*/ 	.byte	0x04, 0x0a
        /*0042*/ 	.short	(.L_92 - .L_91)
	.align		4
.L_91:
        /*0044*/ 	.word	index@(.nv.constant0._ZN7cutlass13device_kernelIN5flash19enable_sm80_to_sm89INS1_16FlashAttnFwdSm80INS1_25CollectiveMainloopFwdSm80ILi8ELi1ELb1EN4cute5tupleIJNS5_1CILi128EEES8_S8_EEELi128ENS_6half_tEfNS_4arch4Sm80ELb0ELb0ELb0ELb0ELb1ELb0ELb1ELb1EEENS1_21CollectiveEpilogueFwdIS9_NS6_IJNS7_ILi1EEESF_SF_EEESA_SC_Li256ELb0ELb1ELb1ELb0EEENS1_19SingleTileSchedulerILb0ELb1ELb1ELi128EEEEEEEEEvNT_6ParamsE)
        /*0048*/ 	.short	0x0210
        /*004a*/ 	.short	0x0418


	//----- nvinfo : EIATTR_SW_WAR
	.align		4
.L_92:
        /*004c*/ 	.byte	0x04, 0x36
        /*004e*/ 	.short	(.L_94 - .L_93)
.L_93:
        /*0050*/ 	.word	0x00000008
.L_94:


//--------------------- .nv.info._ZN7cutlass13device_kernelIN5flash19enable_sm80_to_sm89INS1_16FlashAttnFwdSm80INS1_25CollectiveMainloopFwdSm80ILi8ELi1ELb1EN4cute5tupleIJNS5_1CILi128EEENS7_ILi96EEES8_EEELi128ENS_6half_tEfNS_4arch4Sm80ELb0ELb1ELb0ELb0ELb1ELb0ELb1ELb1EEENS1_21CollectiveEpilogueFwdINS6_IJS8_S8_S9_EEENS6_IJNS7_ILi1EEESH_SH_EEESB_SD_Li256ELb0ELb1ELb1ELb0EEENS1_19SingleTileSchedulerILb0ELb1ELb1ELi128EEEEEEEEEvNT_6ParamsE --------------------------
	.section	.nv.info._ZN7cutlass13device_kernelIN5flash19enable_sm80_to_sm89INS1_16FlashAttnFwdSm80INS1_25CollectiveMainloopFwdSm80ILi8ELi1ELb1EN4cute5tupleIJNS5_1CILi128EEENS7_ILi96EEES8_EEELi128ENS_6half_tEfNS_4arch4Sm80ELb0ELb1ELb0ELb0ELb1ELb0ELb1ELb1EEENS1_21CollectiveEpilogueFwdINS6_IJS8_S8_S9_EEENS6_IJNS7_ILi1EEESH_SH_EEESB_SD_Li256ELb0ELb1ELb1ELb0EEENS1_19SingleTileSchedulerILb0ELb1ELb1ELi128EEEEEEEEEvNT_6ParamsE,"",@"SHT_CUDA_INFO"
	.sectionflags	@""
	.align	4


	//----- nvinfo : EIATTR_CUDA_API_VERSION
	.align		4
        /*0000*/ 	.byte	0x04, 0x37
        /*0002*/ 	.short	(.L_96 - .L_95)
.L_95:
        /*0004*/ 	.word	0x00000082


	//----- nvinfo : EIATTR_KPARAM_INFO
	.align		4
.L_96:
        /*0008*/ 	.byte	0x04, 0x17
        /*000a*/ 	.short	(.L_98 - .L_97)
.L_97:
        /*000c*/ 	.word	0x00000000
        /*0010*/ 	.short	0x0000
        /*0012*/ 	.short	0x0000
        /*0014*/ 	.byte	0x00, 0xf0, 0x61, 0x10


	//----- nvinfo : EIATTR_SPARSE_MMA_MASK
	.align		4
.L_98:
        /*0018*/ 	.byte	0x03, 0x50
        /*001a*/ 	.short	0x0000


	//----- nvinfo : EIATTR_MAXREG_COUNT
	.align		4
        /*001c*/ 	.byte	0x03, 0x1b
        /*001e*/ 	.short	0x00ff


	//----- nvinfo : EIATTR_MERCURY_ISA_VERSION
	.align		4
        /*0020*/ 	.byte	0x03, 0x5f
        /*0022*/ 	.short	0x0101


	//----- nvinfo : EIATTR_EXIT_INSTR_OFFSETS
	.align		4
        /*0024*/ 	.byte	0x04, 0x1c
        /*0026*/ 	.short	(.L_100 - .L_99)


	//   ....[0]....
.L_99:
        /*0028*/ 	.word	0x00000010


	//----- nvinfo : EIATTR_MAX_THREADS
	.align		4
.L_100:
        /*002c*/ 	.byte	0x04, 0x05
        /*002e*/ 	.short	(.L_102 - .L_101)
.L_101:
        /*0030*/ 	.word	0x00000100
        /*0034*/ 	.word	0x00000001
        /*0038*/ 	.word	0x00000001


	//----- nvinfo : EIATTR_CBANK_PARAM_SIZE
	.align		4
.L_102:
        /*003c*/ 	.byte	0x03, 0x19
        /*003e*/ 	.short	0x0418


	//----- nvinfo : EIATTR_PARAM_CBANK
	.align		4
        /*0040*/ 	.byte	0x04, 0x0a
        /*0042*/ 	.short	(.L_104 - .L_103)
	.align		4
.L_103:
        /*0044*/ 	.word	index@(.nv.constant0._ZN7cutlass13device_kernelIN5flash19enable_sm80_to_sm89INS1_16FlashAttnFwdSm80INS1_25CollectiveMainloopFwdSm80ILi8ELi1ELb1EN4cute5tupleIJNS5_1CILi128EEENS7_ILi96EEES8_EEELi128ENS_6half_tEfNS_4arch4Sm80ELb0ELb1ELb0ELb0ELb1ELb0ELb1ELb1EEENS1_21CollectiveEpilogueFwdINS6_IJS8_S8_S9_EEENS6_IJNS7_ILi1EEESH_SH_EEESB_SD_Li256ELb0ELb1ELb1ELb0EEENS1_19SingleTileSchedulerILb0ELb1ELb1ELi128EEEEEEEEEvNT_6ParamsE)
        /*0048*/ 	.short	0x0210
        /*004a*/ 	.short	0x0418


	//----- nvinfo : EIATTR_SW_WAR
	.align		4
.L_104:
        /*004c*/ 	.byte	0x04, 0x36
        /*004e*/ 	.short	(.L_106 - .L_105)
.L_105:
        /*0050*/ 	.word	0x00000008
.L_106:


//--------------------- .nv.info._ZN7cutlass13device_kernelIN5flash19enable_sm80_to_sm89INS1_16FlashAttnFwdSm80INS1_25CollectiveMainloopFwdSm80ILi8ELi1ELb1EN4cute5tupleIJNS5_1CILi128EEES8_S8_EEELi128ENS_6half_tEfNS_4arch4Sm80ELb1ELb0ELb0ELb0ELb1ELb0ELb1ELb1EEENS1_21CollectiveEpilogueFwdIS9_NS6_IJNS7_ILi1EEESF_SF_EEESA_SC_Li256ELb0ELb1ELb1ELb0EEENS1_30DynamicPersistentTileSchedulerILi256ELi256ELb1ELb1ELb0EEEEEEEEEvNT_6ParamsE --------------------------
	.section	.nv.info._ZN7cutlass13device_kernelIN5flash19enable_sm80_to_sm89INS1_16FlashAttnFwdSm80INS1_25CollectiveMainloopFwdSm80ILi8ELi1ELb1EN4cute5tupleIJNS5_1CILi128EEES8_S8_EEELi128ENS_6half_tEfNS_4arch4Sm80ELb1ELb0ELb0ELb0ELb1ELb0ELb1ELb1EEENS1_21CollectiveEpilogueFwdIS9_NS6_IJNS7_ILi1EEESF_SF_EEESA_SC_Li256ELb0ELb1ELb1ELb0EEENS1_30DynamicPersistentTileSchedulerILi256ELi256ELb1ELb1ELb0EEEEEEEEEvNT_6ParamsE,"",@"SHT_CUDA_INFO"
	.sectionflags	@""
	.align	4


	//----- nvinfo : EIATTR_CUDA_API_VERSION
	.align		4
        /*0000*/ 	.byte	0x04, 0x37
        /*0002*/ 	.short	(.L_108 - .L_107)
.L_107:
        /*0004*/ 	.word	0x00000082


	//----- nvinfo : EIATTR_KPARAM_INFO
	.align		4
.L_108:
        /*0008*/ 	.byte	0x04, 0x17
        /*000a*/ 	.short	(.L_110 - .L_109)
.L_109:
        /*000c*/ 	.word	0x00000000
        /*0010*/ 	.short	0x0000
        /*0012*/ 	.short	0x0000
        /*0014*/ 	.byte	0x00, 0xf0, 0xa1, 0x10


	//----- nvinfo : EIATTR_SPARSE_MMA_MASK
	.align		4
.L_110:
        /*0018*/ 	.byte	0x03, 0x50
        /*001a*/ 	.short	0x0000


	//----- nvinfo : EIATTR_MAXREG_COUNT
	.align		4
        /*001c*/ 	.byte	0x03, 0x1b
        /*001e*/ 	.short	0x00ff


	//----- nvinfo : EIATTR_MERCURY_ISA_VERSION
	.align		4
        /*0020*/ 	.byte	0x03, 0x5f
        /*0022*/ 	.short	0x0101


	//----- nvinfo : EIATTR_EXIT_INSTR_OFFSETS
	.align		4
        /*0024*/ 	.byte	0x04, 0x1c
        /*0026*/ 	.short	(.L_112 - .L_111)


	//   ....[0]....
.L_111:
        /*0028*/ 	.word	0x00000010


	//----- nvinfo : EIATTR_MAX_THREADS
	.align		4
.L_112:
        /*002c*/ 	.byte	0x04, 0x05
        /*002e*/ 	.short	(.L_114 - .L_113)
.L_113:
        /*0030*/ 	.word	0x00000100
        /*0034*/ 	.word	0x00000001
        /*0038*/ 	.word	0x00000001


	//----- nvinfo : EIATTR_CBANK_PARAM_SIZE
	.align		4
.L_114:
        /*003c*/ 	.byte	0x03, 0x19
        /*003e*/ 	.short	0x0428


	//----- nvinfo : EIATTR_PARAM_CBANK
	.align		4
        /*0040*/ 	.byte	0x04, 0x0a
        /*0042*/ 	.short	(.L_116 - .L_115)
	.align		4
.L_115:
        /*0044*/ 	.word	index@(.nv.constant0._ZN7cutlass13device_kernelIN5flash19enable_sm80_to_sm89INS1_16FlashAttnFwdSm80INS1_25CollectiveMainloopFwdSm80ILi8ELi1ELb1EN4cute5tupleIJNS5_1CILi128EEES8_S8_EEELi128ENS_6half_tEfNS_4arch4Sm80ELb1ELb0ELb0ELb0ELb1ELb0ELb1ELb1EEENS1_21CollectiveEpilogueFwdIS9_NS6_IJNS7_ILi1EEESF_SF_EEESA_SC_Li256ELb0ELb1ELb1ELb0EEENS1_30DynamicPersistentTileSchedulerILi256ELi256ELb1ELb1ELb0EEEEEEEEEvNT_6ParamsE)
        /*0048*/ 	.short	0x0210
        /*004a*/ 	.short	0x0428


	//----- nvinfo : EIATTR_SW_WAR
	.align		4
.L_116:
        /*004c*/ 	.byte	0x04, 0x36
        /*004e*/ 	.short	(.L_118 - .L_117)
.L_117:
        /*0050*/ 	.word	0x00000008
.L_118:


//--------------------- .nv.info._ZN7cutlass13device_kernelIN5flash19enable_sm80_to_sm89INS1_16FlashAttnFwdSm80INS1_25CollectiveMainloopFwdSm80ILi4ELi1ELb0EN4cute5tupleIJNS5_1CILi128EEENS7_ILi64EEES8_EEELi128ENS_6half_tEfNS_4arch4Sm80ELb0ELb0ELb0ELb0ELb1ELb0ELb1ELb1EEENS1_21CollectiveEpilogueFwdINS6_IJS8_S8_S9_EEENS6_IJNS7_ILi1EEESH_SH_EEESB_SD_Li128ELb0ELb1ELb1ELb0EEENS1_19SingleTileSchedulerILb0ELb1ELb1ELi128EEEEEEEEEvNT_6ParamsE --------------------------
	.section	.nv.info._ZN7cutlass13device_kernelIN5flash19enable_sm80_to_sm89INS1_16FlashAttnFwdSm80INS1_25CollectiveMainloopFwdSm80ILi4ELi1ELb0EN4cute5tupleIJNS5_1CILi128EEENS7_ILi64EEES8_EEELi128ENS_6half_tEfNS_4arch4Sm80ELb0ELb0ELb0ELb0ELb1ELb0ELb1ELb1EEENS1_21CollectiveEpilogueFwdINS6_IJS8_S8_S9_EEENS6_IJNS7_ILi1EEESH_SH_EEESB_SD_Li128ELb0ELb1ELb1ELb0EEENS1_19SingleTileSchedulerILb0ELb1ELb1ELi128EEEEEEEEEvNT_6ParamsE,"",@"SHT_CUDA_INFO"
	.sectionflags	@""
	.align	4


	//----- nvinfo : EIATTR_CUDA_API_VERSION
	.align		4
        /*0000*/ 	.byte	0x04, 0x37
        /*0002*/ 	.short	(.L_120 - .L_119)
.L_119:
        /*0004*/ 	.word	0x00000082


	//----- nvinfo : EIATTR_KPARAM_INFO
	.align		4
.L_120:
        /*0008*/ 	.byte	0x04, 0x17
        /*000a*/ 	.short	(.L_122 - .L_121)
.L_121:
        /*000c*/ 	.word	0x00000000
        /*0010*/ 	.short	0x0000
        /*0012*/ 	.short	0x0000
        /*0014*/ 	.byte	0x00, 0xf0, 0x61, 0x10


	//----- nvinfo : EIATTR_SPARSE_MMA_MASK
	.align		4
.L_122:
        /*0018*/ 	.byte	0x03, 0x50
        /*001a*/ 	.short	0x0000


	//----- nvinfo : EIATTR_MAXREG_COUNT
	.align		4
        /*001c*/ 	.byte	0x03, 0x1b
        /*001e*/ 	.short	0x00ff


	//----- nvinfo : EIATTR_MERCURY_ISA_VERSION
	.align		4
        /*0020*/ 	.byte	0x03, 0x5f
        /*0022*/ 	.short	0x0101


	//----- nvinfo : EIATTR_EXIT_INSTR_OFFSETS
	.align		4
        /*0024*/ 	.byte	0x04, 0x1c
        /*0026*/ 	.short	(.L_124 - .L_123)


	//   ....[0]....
.L_123:
        /*0028*/ 	.word	0x00000010


	//----- nvinfo : EIATTR_MAX_THREADS
	.align		4
.L_124:
        /*002c*/ 	.byte	0x04, 0x05
        /*002e*/ 	.short	(.L_126 - .L_125)
.L_125:
        /*0030*/ 	.word	0x00000080
        /*0034*/ 	.word	0x00000001
        /*0038*/ 	.word	0x00000001


	//----- nvinfo : EIATTR_CBANK_PARAM_SIZE
	.align		4
.L_126:
        /*003c*/ 	.byte	0x03, 0x19
        /*003e*/ 	.short	0x0418


	//----- nvinfo : EIATTR_PARAM_CBANK
	.align		4
        /*0040*/ 	.byte	0x04, 0x0a
        /*0042*/ 	.short	(.L_128 - .L_127)
	.align		4
.L_127:
        /*0044*/ 	.word	index@(.nv.constant0._ZN7cutlass13device_kernelIN5flash19enable_sm80_to_sm89INS1_16FlashAttnFwdSm80INS1_25CollectiveMainloopFwdSm80ILi4ELi1ELb0EN4cute5tupleIJNS5_1CILi128EEENS7_ILi64EEES8_EEELi128ENS_6half_tEfNS_4arch4Sm80ELb0ELb0ELb0ELb0ELb1ELb0ELb1ELb1EEENS1_21CollectiveEpilogueFwdINS6_IJS8_S8_S9_EEENS6_IJNS7_ILi1EEESH_SH_EEESB_SD_Li128ELb0ELb1ELb1ELb0EEENS1_19SingleTileSchedulerILb0ELb1ELb1ELi128EEEEEEEEEvNT_6ParamsE)
        /*0048*/ 	.short	0x0210
        /*004a*/ 	.short	0x0418


	//----- nvinfo : EIATTR_SW_WAR
	.align		4
.L_128:
        /*004c*/ 	.byte	0x04, 0x36
        /*004e*/ 	.short	(.L_130 - .L_129)
.L_129:
        /*0050*/ 	.word	0x00000008
.L_130:


//--------------------- .nv.info._ZN7cutlass13device_kernelIN5flash19enable_sm80_to_sm89INS1_16FlashAttnFwdSm80INS1_25CollectiveMainloopFwdSm80ILi8ELi1ELb1EN4cute5tupleIJNS5_1CILi128EEENS7_ILi112EEES8_EEELi128ENS_6half_tEfNS_4arch4Sm80ELb0ELb0ELb0ELb1ELb1ELb0ELb1ELb1EEENS1_21CollectiveEpilogueFwdINS6_IJS8_S8_S9_EEENS6_IJNS7_ILi1EEESH_SH_EEESB_SD_Li256ELb1ELb1ELb1ELb0EEENS1_36VarlenDynamicPersistentTileSchedulerILi128ELi112ELi256ELi256ELb1ELb1ELb0ELb0ELb1ELb1EEEEEEEEEvNT_6ParamsE --------------------------
	.section	.nv.info._ZN7cutlass13device_kernelIN5flash19enable_sm80_to_sm89INS1_16FlashAttnFwdSm80INS1_25CollectiveMainloopFwdSm80ILi8ELi1ELb1EN4cute5tupleIJNS5_1CILi128EEENS7_ILi112EEES8_EEELi128ENS_6half_tEfNS_4arch4Sm80ELb0ELb0ELb0ELb1ELb1ELb0ELb1ELb1EEENS1_21CollectiveEpilogueFwdINS6_IJS8_S8_S9_EEENS6_IJNS7_ILi1EEESH_SH_EEESB_SD_Li256ELb1ELb1ELb1ELb0EEENS1_36VarlenDynamicPersistentTileSchedulerILi128ELi112ELi256ELi256ELb1ELb1ELb0ELb0ELb1ELb1EEEEEEEEEvNT_6ParamsE,"",@"SHT_CUDA_INFO"
	.sectionflags	@""
	.align	4


	//----- nvinfo : EIATTR_CUDA_API_VERSION
	.align		4
        /*0000*/ 	.byte	0x04, 0x37
        /*0002*/ 	.short	(.L_132 - .L_131)
.L_131:
        /*0004*/ 	.word	0x00000082


	//----- nvinfo : EIATTR_KPARAM_INFO
	.align		4
.L_132:
        /*0008*/ 	.byte	0x04, 0x17
        /*000a*/ 	.short	(.L_134 - .L_133)
.L_133:
        /*000c*/ 	.word	0x00000000
        /*0010*/ 	.short	0x0000
        /*0012*/ 	.short	0x0000
        /*0014*/ 	.byte	0x00, 0xf0, 0xe1, 0x10


	//----- nvinfo : EIATTR_SPARSE_MMA_MASK
	.align		4
.L_134:
        /*0018*/ 	.byte	0x03, 0x50
        /*001a*/ 	.short	0x0000


	//----- nvinfo : EIATTR_MAXREG_COUNT
	.align		4
        /*001c*/ 	.byte	0x03, 0x1b
        /*001e*/ 	.short	0x00ff


	//----- nvinfo : EIATTR_MERCURY_ISA_VERSION
	.align		4
        /*0020*/ 	.byte	0x03, 0x5f
        /*0022*/ 	.short	0x0101


	//----- nvinfo : EIATTR_EXIT_INSTR_OFFSETS
	.align		4
        /*0024*/ 	.byte	0x04, 0x1c
        /*0026*/ 	.short	(.L_136 - .L_135)


	//   ....[0]....
.L_135:
        /*0028*/ 	.word	0x00000010


	//----- nvinfo : EIATTR_MAX_THREADS
	.align		4
.L_136:
        /*002c*/ 	.byte	0x04, 0x05
        /*002e*/ 	.short	(.L_138 - .L_137)
.L_137:
        /*0030*/ 	.word	0x00000100
        /*0034*/ 	.word	0x00000001
        /*0038*/ 	.word	0x00000001


	//----- nvinfo : EIATTR_CBANK_PARAM_SIZE
	.align		4
.L_138:
        /*003c*/ 	.byte	0x03, 0x19
        /*003e*/ 	.short	0x0438


	//----- nvinfo : EIATTR_PARAM_CBANK
	.align		4
        /*0040*/ 	.byte	0x04, 0x0a
        /*0042*/ 	.short	(.L_140 - .L_139)
	.align		4
.L_139:
        /*0044*/ 	.word	index@(.nv.constant0._ZN7cutlass13device_kernelIN5flash19enable_sm80_to_sm89INS1_16FlashAttnFwdSm80INS1_25CollectiveMainloopFwdSm80ILi8ELi1ELb1EN4cute5tupleIJNS5_1CILi128EEENS7_ILi112EEES8_EEELi128ENS_6half_tEfNS_4arch4Sm80ELb0ELb0ELb0ELb1ELb1ELb0ELb1ELb1EEENS1_21CollectiveEpilogueFwdINS6_IJS8_S8_S9_EEENS6_IJNS7_ILi1EEESH_SH_EEESB_SD_Li256ELb1ELb1ELb1ELb0EEENS1_36VarlenDynamicPersistentTileSchedulerILi128ELi112ELi256ELi256ELb1ELb1ELb0ELb0ELb1ELb1EEEEEEEEEvNT_6ParamsE)
        /*0048*/ 	.short	0x0210
        /*004a*/ 	.short	0x0438


	//----- nvinfo : EIATTR_SW_WAR
	.align		4
.L_140:
        /*004c*/ 	.byte	0x04, 0x36
        /*004e*/ 	.short	(.L_142 - .L_141)
.L_141:
        /*0050*/ 	.word	0x00000008
.L_142:


//--------------------- .nv.info._ZN7cutlass13device_kernelIN5flash19enable_sm80_to_sm89INS1_16FlashAttnFwdSm80INS1_25CollectiveMainloopFwdSm80ILi8ELi1ELb1EN4cute5tupleIJNS5_1CILi128EEENS7_ILi112EEES8_EEELi128ENS_6half_tEfNS_4arch4Sm80ELb0ELb0ELb0ELb1ELb1ELb1ELb1ELb1EEENS1_21CollectiveEpilogueFwdINS6_IJS8_S8_S9_EEENS6_IJNS7_ILi1EEESH_SH_EEESB_SD_Li256ELb1ELb1ELb1ELb0EEENS1_36VarlenDynamicPersistentTileSchedulerILi128ELi112ELi256ELi256ELb1ELb1ELb0ELb0ELb1ELb1EEEEEEEEEvNT_6ParamsE --------------------------
	.section	.nv.info._ZN7cutlass13device_kernelIN5flash19enable_sm80_to_sm89INS1_16FlashAttnFwdSm80INS1_25CollectiveMainloopFwdSm80ILi8ELi1ELb1EN4cute5tupleIJNS5_1CILi128EEENS7_ILi112EEES8_EEELi128ENS_6half_tEfNS_4arch4Sm80ELb0ELb0ELb0ELb1ELb1ELb1ELb1ELb1EEENS1_21CollectiveEpilogueFwdINS6_IJS8_S8_S9_EEENS6_IJNS7_ILi1EEESH_SH_EEESB_SD_Li256ELb1ELb1ELb1ELb0EEENS1_36VarlenDynamicPersistentTileSchedulerILi128ELi112ELi256ELi256ELb1ELb1ELb0ELb0ELb1ELb1EEEEEEEEEvNT_6ParamsE,"",@"SHT_CUDA_INFO"
	.sectionflags	@""
	.align	4


	//----- nvinfo : EIATTR_CUDA_API_VERSION
	.align		4
        /*0000*/ 	.byte	0x04, 0x37
        /*0002*/ 	.short	(.L_144 - .L_143)
.L_143:
        /*0004*/ 	.word	0x00000082


	//----- nvinfo : EIATTR_KPARAM_INFO
	.align		4
.L_144:
        /*0008*/ 	.byte	0x04, 0x17
        /*000a*/ 	.short	(.L_146 - .L_145)
.L_145:
        /*000c*/ 	.word	0x00000000
        /*0010*/ 	.short	0x0000
        /*0012*/ 	.short	0x0000
        /*0014*/ 	.byte	0x00, 0xf0, 0xe1, 0x10


	//----- nvinfo : EIATTR_SPARSE_MMA_MASK
	.align		4
.L_146:
        /*0018*/ 	.byte	0x03, 0x50
        /*001a*/ 	.short	0x0000


	//----- nvinfo : EIATTR_MAXREG_COUNT
	.align		4
        /*001c*/ 	.byte	0x03, 0x1b
        /*001e*/ 	.short	0x00ff


	//----- nvinfo : EIATTR_MERCURY_ISA_VERSION
	.align		4
        /*0020*/ 	.byte	0x03, 0x5f
        /*0022*/ 	.short	0x0101


	//----- nvinfo : EIATTR_EXIT_INSTR_OFFSETS
	.align		4
        /*0024*/ 	.byte	0x04, 0x1c
        /*0026*/ 	.short	(.L_148 - .L_147)


	//   ....[0]....
.L_147:
        /*0028*/ 	.word	0x00000010


	//----- nvinfo : EIATTR_MAX_THREADS
	.align		4
.L_148:
        /*002c*/ 	.byte	0x04, 0x05
        /*002e*/ 	.short	(.L_150 - .L_149)
.L_149:
        /*0030*/ 	.word	0x00000100
        /*0034*/ 	.word	0x00000001
        /*0038*/ 	.word	0x00000001


	//----- nvinfo : EIATTR_CBANK_PARAM_SIZE
	.align		4
.L_150:
        /*003c*/ 	.byte	0x03, 0x19
        /*003e*/ 	.short	0x0438


	//----- nvinfo : EIATTR_PARAM_CBANK
	.align		4
        /*0040*/ 	.byte	0x04, 0x0a
        /*0042*/ 	.short	(.L_152 - .L_151)
	.align		4
.L_151:
        /*0044*/ 	.word	index@(.nv.constant0._ZN7cutlass13device_kernelIN5flash19enable_sm80_to_sm89INS1_16FlashAttnFwdSm80INS1_25CollectiveMainloopFwdSm80ILi8ELi1ELb1EN4cute5tupleIJNS5_1CILi128EEENS7_ILi112EEES8_EEELi128ENS_6half_tEfNS_4arch4Sm80ELb0ELb0ELb0ELb1ELb1ELb1ELb1ELb1EEENS1_21CollectiveEpilogueFwdINS6_IJS8_S8_S9_EEENS6_IJNS7_ILi1EEESH_SH_EEESB_SD_Li256ELb1ELb1ELb1ELb0EEENS1_36VarlenDynamicPersistentTileSchedulerILi128ELi112ELi256ELi256ELb1ELb1ELb0ELb0ELb1ELb1EEEEEEEEEvNT_6ParamsE)
        /*0048*/ 	.short	0x0210
        /*004a*/ 	.short	0x0438


	//----- nvinfo : EIATTR_SW_WAR
	.align		4
.L_152:
        /*004c*/ 	.byte	0x04, 0x36
        /*004e*/ 	.short	(.L_154 - .L_153)
.L_153:
        /*0050*/ 	.word	0x00000008
.L_154:


//--------------------- .nv.info._ZN7cutlass13device_kernelIN5flash19enable_sm80_to_sm89INS1_16FlashAttnFwdSm80INS1_25CollectiveMainloopFwdSm80ILi4ELi1ELb0EN4cute5tupleIJNS5_1CILi128EEENS7_ILi48EEES8_EEELi128ENS_6half_tEfNS_4arch4Sm80ELb0ELb1ELb0ELb0ELb1ELb0ELb1ELb1EEENS1_21CollectiveEpilogueFwdINS6_IJS8_S8_S9_EEENS6_IJNS7_ILi1EEESH_SH_EEESB_SD_Li128ELb0ELb1ELb1ELb0EEENS1_19SingleTileSchedulerILb0ELb1ELb1ELi128EEEEEEEEEvNT_6ParamsE --------------------------
	.section	.nv.info._ZN7cutlass13device_kernelIN5flash19enable_sm80_to_sm89INS1_16FlashAttnFwdSm80INS1_25CollectiveMainloopFwdSm80ILi4ELi1ELb0EN4cute5tupleIJNS5_1CILi128EEENS7_ILi48EEES8_EEELi128ENS_6half_tEfNS_4arch4Sm80ELb0ELb1ELb0ELb0ELb1ELb0ELb1ELb1EEENS1_21CollectiveEpilogueFwdINS6_IJS8_S8_S9_EEENS6_IJNS7_ILi1EEESH_SH_EEESB_SD_Li128ELb0ELb1ELb1ELb0EEENS1_19SingleTileSchedulerILb0ELb1ELb1ELi128EEEEEEEEEvNT_6ParamsE,"",@"SHT_CUDA_INFO"
	.sectionflags	@""
	.align	4


	//----- nvinfo : EIATTR_CUDA_API_VERSION
	.align		4
        /*0000*/ 	.byte	0x04, 0x37
        /*0002*/ 	.short	(.L_156 - .L_155)
.L_155:
        /*0004*/ 	.word	0x00000082


	//----- nvinfo : EIATTR_KPARAM_INFO
	.align		4
.L_156:
        /*0008*/ 	.byte	0x04, 0x17
        /*000a*/ 	.short	(.L_158 - .L_157)
.L_157:
        /*000c*/ 	.word	0x00000000
        /*0010*/ 	.short	0x0000
        /*0012*/ 	.short	0x0000
        /*0014*/ 	.byte	0x00, 0xf0, 0x61, 0x10


	//----- nvinfo : EIATTR_SPARSE_MMA_MASK
	.align		4
.L_158:
        /*0018*/ 	.byte	0x03, 0x50
        /*001a*/ 	.short	0x0000


	//----- nvinfo : EIATTR_MAXREG_COUNT
	.align		4
        /*001c*/ 	.byte	0x03, 0x1b
        /*001e*/ 	.short	0x00ff


	//----- nvinfo : EIATTR_MERCURY_ISA_VERSION
	.align		4
        /*0020*/ 	.byte	0x03, 0x5f
        /*0022*/ 	.short	0x0101


	//----- nvinfo : EIATTR_EXIT_INSTR_OFFSETS
	.align		4
        /*0024*/ 	.byte	0x04, 0x1c
        /*0026*/ 	.short	(.L_160 - .L_159)


	//   ....[0]....
.L_159:
        /*0028*/ 	.word	0x00000010


	//----- nvinfo : EIATTR_MAX_THREADS
	.align		4
.L_160:
        /*002c*/ 	.byte	0x04, 0x05
        /*002e*/ 	.short	(.L_162 - .L_161)
.L_161:
        /*0030*/ 	.word	0x00000080
        /*0034*/ 	.word	0x00000001
        /*0038*/ 	.word	0x00000001


	//----- nvinfo : EIATTR_CBANK_PARAM_SIZE
	.align		4
.L_162:
        /*003c*/ 	.byte	0x03, 0x19
        /*003e*/ 	.short	0x0418


	//----- nvinfo : EIATTR_PARAM_CBANK
	.align		4
        /*0040*/ 	.byte	0x04, 0x0a
        /*0042*/ 	.short	(.L_164 - .L_163)
	.align		4
.L_163:
        /*0044*/ 	.word	index@(.nv.constant0._ZN7cutlass13device_kernelIN5flash19enable_sm80_to_sm89INS1_16FlashAttnFwdSm80INS1_25CollectiveMainloopFwdSm80ILi4ELi1ELb0EN4cute5tupleIJNS5_1CILi128EEENS7_ILi48EEES8_EEELi128ENS_6half_tEfNS_4arch4Sm80ELb0ELb1ELb0ELb0ELb1ELb0ELb1ELb1EEENS1_21CollectiveEpilogueFwdINS6_IJS8_S8_S9_EEENS6_IJNS7_ILi1EEESH_SH_EEESB_SD_Li128ELb0ELb1ELb1ELb0EEENS1_19SingleTileSchedulerILb0ELb1ELb1ELi128EEEEEEEEEvNT_6ParamsE)
        /*0048*/ 	.short	0x0210
        /*004a*/ 	.short	0x0418


	//----- nvinfo : EIATTR_SW_WAR
	.align		4
.L_164:
        /*004c*/ 	.byte	0x04, 0x36
        /*004e*/ 	.short	(.L_166 - .L_165)
.L_165:
        /*0050*/ 	.word	0x00000008
.L_166:


//--------------------- .nv.info._ZN7cutlass13device_kernelIN5flash19enable_sm80_to_sm89INS1_16FlashAttnFwdSm80INS1_25CollectiveMainloopFwdSm80ILi8ELi1ELb1EN4cute5tupleIJNS5_1CILi128EEENS7_ILi96EEES8_EEELi128ENS_6half_tEfNS_4arch4Sm80ELb0ELb1ELb0ELb1ELb1ELb0ELb1ELb1EEENS1_21CollectiveEpilogueFwdINS6_IJS8_S8_S9_EEENS6_IJNS7_ILi1EEESH_SH_EEESB_SD_Li256ELb1ELb1ELb1ELb0EEENS1_36VarlenDynamicPersistentTileSchedulerILi128ELi96ELi256ELi256ELb1ELb1ELb0ELb1ELb0ELb1EEEEEEEEEvNT_6ParamsE --------------------------
	.section	.nv.info._ZN7cutlass13device_kernelIN5flash19enable_sm80_to_sm89INS1_16FlashAttnFwdSm80INS1_25CollectiveMainloopFwdSm80ILi8ELi1ELb1EN4cute5tupleIJNS5_1CILi128EEENS7_ILi96EEES8_EEELi128ENS_6half_tEfNS_4arch4Sm80ELb0ELb1ELb0ELb1ELb1ELb0ELb1ELb1EEENS1_21CollectiveEpilogueFwdINS6_IJS8_S8_S9_EEENS6_IJNS7_ILi1EEESH_SH_EEESB_SD_Li256ELb1ELb1ELb1ELb0EEENS1_36VarlenDynamicPersistentTileSchedulerILi128ELi96ELi256ELi256ELb1ELb1ELb0ELb1ELb0ELb1EEEEEEEEEvNT_6ParamsE,"",@"SHT_CUDA_INFO"
	.sectionflags	@""
	.align	4


	//----- nvinfo : EIATTR_CUDA_API_VERSION
	.align		4
        /*0000*/ 	.byte	0x04, 0x37
        /*0002*/ 	.short	(.L_168 - .L_167)
.L_167:
        /*0004*/ 	.word	0x00000082


	//----- nvinfo : EIATTR_KPARAM_INFO
	.align		4
.L_168:
        /*0008*/ 	.byte	0x04, 0x17
        /*000a*/ 	.short	(.L_170 - .L_169)
.L_169:
        /*000c*/ 	.word	0x00000000
        /*0010*/ 	.short	0x0000
        /*0012*/ 	.short	0x0000
        /*0014*/ 	.byte	0x00, 0xf0, 0xe1, 0x10


	//----- nvinfo : EIATTR_SPARSE_MMA_MASK
	.align		4
.L_170:
        /*0018*/ 	.byte	0x03, 0x50
        /*001a*/ 	.short	0x0000


	//----- nvinfo : EIATTR_MAXREG_COUNT
	.align		4
        /*001c*/ 	.byte	0x03, 0x1b
        /*001e*/ 	.short	0x00ff


	//----- nvinfo : EIATTR_MERCURY_ISA_VERSION
	.align		4
        /*0020*/ 	.byte	0x03, 0x5f
        /*0022*/ 	.short	0x0101


	//----- nvinfo : EIATTR_EXIT_INSTR_OFFSETS
	.align		4
        /*0024*/ 	.byte	0x04, 0x1c
        /*0026*/ 	.short	(.L_172 - .L_171)


	//   ....[0]....
.L_171:
        /*0028*/ 	.word	0x00000010


	//----- nvinfo : EIATTR_MAX_THREADS
	.align		4
.L_172:
        /*002c*/ 	.byte	0x04, 0x05
        /*002e*/ 	.short	(.L_174 - .L_173)
.L_173:
        /*0030*/ 	.word	0x00000100
        /*0034*/ 	.word	0x00000001
        /*0038*/ 	.word	0x00000001


	//----- nvinfo : EIATTR_CBANK_PARAM_SIZE
	.align		4
.L_174:
        /*003c*/ 	.byte	0x03, 0x19
        /*003e*/ 	.short	0x0438


	//----- nvinfo : EIATTR_PARAM_CBANK
	.align		4
        /*0040*/ 	.byte	0x04, 0x0a
        /*0042*/ 	.short	(.L_176 - .L_175)
	.align		4
.L_175:
        /*0044*/ 	.word	index@(.nv.constant0._ZN7cutlass13device_kernelIN5flash19enable_sm80_to_sm89INS1_16FlashAttnFwdSm80INS1_25CollectiveMainloopFwdSm80ILi8ELi1ELb1EN4cute5tupleIJNS5_1CILi128EEENS7_ILi96EEES8_EEELi128ENS_6half_tEfNS_4arch4Sm80ELb0ELb1ELb0ELb1ELb1ELb0ELb1ELb1EEENS1_21CollectiveEpilogueFwdINS6_IJS8_S8_S9_EEENS6_IJNS7_ILi1EEESH_SH_EEESB_SD_Li256ELb1ELb1ELb1ELb0EEENS1_36VarlenDynamicPersistentTileSchedulerILi128ELi96ELi256ELi256ELb1ELb1ELb0ELb1ELb0ELb1EEEEEEEEEvNT_6ParamsE)
        /*0048*/ 	.short	0x0210
        /*004a*/ 	.short	0x0438


	//----- nvinfo : EIATTR_SW_WAR
	.align		4
.L_176:
        /*004c*/ 	.byte	0x04, 0x36
        /*004e*/ 	.short	(.L_178 - .L_177)
.L_177:
        /*0050*/ 	.word	0x00000008
.L_178:


//--------------------- .nv.info._ZN7cutlass13device_kernelIN5flash19enable_sm80_to_sm89INS1_16FlashAttnFwdSm80INS1_25CollectiveMainloopFwdSm80ILi8ELi1ELb1EN4cute5tupleIJNS5_1CILi128EEENS7_ILi96EEES8_EEELi128ENS_6half_tEfNS_4arch4Sm80ELb0ELb1ELb0ELb1ELb1ELb1ELb1ELb1EEENS1_21CollectiveEpilogueFwdINS6_IJS8_S8_S9_EEENS6_IJNS7_ILi1EEESH_SH_EEESB_SD_Li256ELb1ELb1ELb1ELb0EEENS1_36VarlenDynamicPersistentTileSchedulerILi128ELi96ELi256ELi256ELb1ELb1ELb0ELb1ELb0ELb1EEEEEEEEEvNT_6ParamsE --------------------------
	.section	.nv.info._ZN7cutlass13device_kernelIN5flash19enable_sm80_to_sm89INS1_16FlashAttnFwdSm80INS1_25CollectiveMainloopFwdSm80ILi8ELi1ELb1EN4cute5tupleIJNS5_1CILi128EEENS7_ILi96EEES8_EEELi128ENS_6half_tEfNS_4arch4Sm80ELb0ELb1ELb0ELb1ELb1ELb1ELb1ELb1EEENS1_21CollectiveEpilogueFwdINS6_IJS8_S8_S9_EEENS6_IJNS7_ILi1EEESH_SH_EEESB_SD_Li256ELb1ELb1ELb1ELb0EEENS1_36VarlenDynamicPersistentTileSchedulerILi128ELi96ELi256ELi256ELb1ELb1ELb0ELb1ELb0ELb1EEEEEEEEEvNT_6ParamsE,"",@"SHT_CUDA_INFO"
	.sectionflags	@""
	.align	4


	//----- nvinfo : EIATTR_CUDA_API_VERSION
	.align		4
        /*0000*/ 	.byte	0x04, 0x37
        /*0002*/ 	.short	(.L_180 - .L_179)
.L_179:
        /*0004*/ 	.word	0x00000082


	//----- nvinfo : EIATTR_KPARAM_INFO
	.align		4
.L_180:
        /*0008*/ 	.byte	0x04, 0x17
        /*000a*/ 	.short	(.L_182 - .L_181)
.L_181:
        /*000c*/ 	.word	0x00000000
        /*0010*/ 	.short	0x0000
        /*0012*/ 	.short	0x0000
        /*0014*/ 	.byte	0x00, 0xf0, 0xe1, 0x10


	//----- nvinfo : EIATTR_SPARSE_MMA_MASK
	.align		4
.L_182:
        /*0018*/ 	.byte	0x03, 0x50
        /*001a*/ 	.short	0x0000


	//----- nvinfo : EIATTR_MAXREG_COUNT
	.align		4
        /*001c*/ 	.byte	0x03, 0x1b
        /*001e*/ 	.short	0x00ff


	//----- nvinfo : EIATTR_MERCURY_ISA_VERSION
	.align		4
        /*0020*/ 	.byte	0x03, 0x5f
        /*0022*/ 	.short	0x0101


	//----- nvinfo : EIATTR_EXIT_INSTR_OFFSETS
	.align		4
        /*0024*/ 	.byte	0x04, 0x1c
        /*0026*/ 	.short	(.L_184 - .L_183)


	//   ....[0]....
.L_183:
        /*0028*/ 	.word	0x00000010


	//----- nvinfo : EIATTR_MAX_THREADS
	.align		4
.L_184:
        /*002c*/ 	.byte	0x04, 0x05
        /*002e*/ 	.short	(.L_186 - .L_185)
.L_185:
        /*0030*/ 	.word	0x00000100
        /*0034*/ 	.word	0x00000001
        /*0038*/ 	.word	0x00000001


	//----- nvinfo : EIATTR_CBANK_PARAM_SIZE
	.align		4
.L_186:
        /*003c*/ 	.byte	0x03, 0x19
        /*003e*/ 	.short	0x0438


	//----- nvinfo : EIATTR_PARAM_CBANK
	.align		4
        /*0040*/ 	.byte	0x04, 0x0a
        /*0042*/ 	.short	(.L_188 - .L_187)
	.align		4
.L_187:
        /*0044*/ 	.word	index@(.nv.constant0._ZN7cutlass13device_kernelIN5flash19enable_sm80_to_sm89INS1_16FlashAttnFwdSm80INS1_25CollectiveMainloopFwdSm80ILi8ELi1ELb1EN4cute5tupleIJNS5_1CILi128EEENS7_ILi96EEES8_EEELi128ENS_6half_tEfNS_4arch4Sm80ELb0ELb1ELb0ELb1ELb1ELb1ELb1ELb1EEENS1_21CollectiveEpilogueFwdINS6_IJS8_S8_S9_EEENS6_IJNS7_ILi1EEESH_SH_EEESB_SD_Li256ELb1ELb1ELb1ELb0EEENS1_36VarlenDynamicPersistentTileSchedulerILi128ELi96ELi256ELi256ELb1ELb1ELb0ELb1ELb0ELb1EEEEEEEEEvNT_6ParamsE)
        /*0048*/ 	.short	0x0210
        /*004a*/ 	.short	0x0438


	//----- nvinfo : EIATTR_SW_WAR
	.align		4
.L_188:
        /*004c*/ 	.byte	0x04, 0x36
        /*004e*/ 	.short	(.L_190 - .L_189)
.L_189:
        /*0050*/ 	.word	0x00000008
.L_190:


//--------------------- .nv.info._ZN7cutlass13device_kernelIN5flash19enable_sm80_to_sm89INS1_16FlashAttnFwdSm80INS1_25CollectiveMainloopFwdSm80ILi4ELi1ELb0EN4cute5tupleIJNS5_1CILi128EEENS7_ILi64EEES8_EEELi128ENS_6half_tEfNS_4arch4Sm80ELb1ELb0ELb0ELb0ELb1ELb0ELb1ELb1EEENS1_21CollectiveEpilogueFwdINS6_IJS8_S8_S9_EEENS6_IJNS7_ILi1EEESH_SH_EEESB_SD_Li128ELb0ELb1ELb1ELb0EEENS1_30DynamicPersistentTileSchedulerILi128ELi128ELb1ELb1ELb0EEEEEEEEEvNT_6ParamsE --------------------------
	.section	.nv.info._ZN7cutlass13device_kernelIN5flash19enable_sm80_to_sm89INS1_16FlashAttnFwdSm80INS1_25CollectiveMainloopFwdSm80ILi4ELi1ELb0EN4cute5tupleIJNS5_1CILi128EEENS7_ILi64EEES8_EEELi128ENS_6half_tEfNS_4arch4Sm80ELb1ELb0ELb0ELb0ELb1ELb0ELb1ELb1EEENS1_21CollectiveEpilogueFwdINS6_IJS8_S8_S9_EEENS6_IJNS7_ILi1EEESH_SH_EEESB_SD_Li128ELb0ELb1ELb1ELb0EEENS1_30DynamicPersistentTileSchedulerILi128ELi128ELb1ELb1ELb0EEEEEEEEEvNT_6ParamsE,"",@"SHT_CUDA_INFO"
	.sectionflags	@""
	.align	4


	//----- nvinfo : EIATTR_CUDA_API_VERSION
	.align		4
        /*0000*/ 	.byte	0x04, 0x37
        /*0002*/ 	.short	(.L_192 - .L_191)
.L_191:
        /*0004*/ 	.word	0x00000082


	//----- nvinfo : EIATTR_KPARAM_INFO
	.align		4
.L_192:
        /*0008*/ 	.byte	0x04, 0x17
        /*000a*/ 	.short	(.L_194 - .L_193)
.L_193:
        /*000c*/ 	.word	0x00000000
        /*0010*/ 	.short	0x0000
        /*0012*/ 	.short	0x0000
        /*0014*/ 	.byte	0x00, 0xf0, 0xa1, 0x10


	//----- nvinfo : EIATTR_SPARSE_MMA_MASK
	.align		4
.L_194:
        /*0018*/ 	.byte	0x03, 0x50
        /*001a*/ 	.short	0x0000


	//----- nvinfo : EIATTR_MAXREG_COUNT
	.align		4
        /*001c*/ 	.byte	0x03, 0x1b
        /*001e*/ 	.short	0x00ff


	//----- nvinfo : EIATTR_MERCURY_ISA_VERSION
	.align		4
        /*0020*/ 	.byte	0x03, 0x5f
        /*0022*/ 	.short	0x0101


	//----- nvinfo : EIATTR_EXIT_INSTR_OFFSETS
	.align		4
        /*0024*/ 	.byte	0x04, 0x1c
        /*0026*/ 	.short	(.L_196 - .L_195)


	//   ....[0]....
.L_195:
        /*0028*/ 	.word	0x00000010


	//----- nvinfo : EIATTR_MAX_THREADS
	.align		4
.L_196:
        /*002c*/ 	.byte	0x04, 0x05
        /*002e*/ 	.short	(.L_198 - .L_197)
.L_197:
        /*0030*/ 	.word	0x00000080
        /*0034*/ 	.word	0x00000001
        /*0038*/ 	.word	0x00000001


	//----- nvinfo : EIATTR_CBANK_PARAM_SIZE
	.align		4
.L_198:
        /*003c*/ 	.byte	0x03, 0x19
        /*003e*/ 	.short	0x0428


	//----- nvinfo : EIATTR_PARAM_CBANK
	.align		4
        /*0040*/ 	.byte	0x04, 0x0a
        /*0042*/ 	.short	(.L_200 - .L_199)
	.align		4
.L_199:
        /*0044*/ 	.word	index@(.nv.constant0._ZN7cutlass13device_kernelIN5flash19enable_sm80_to_sm89INS1_16FlashAttnFwdSm80INS1_25CollectiveMainloopFwdSm80ILi4ELi1ELb0EN4cute5tupleIJNS5_1CILi128EEENS7_ILi64EEES8_EEELi128ENS_6half_tEfNS_4arch4Sm80ELb1ELb0ELb0ELb0ELb1ELb0ELb1ELb1EEENS1_21CollectiveEpilogueFwdINS6_IJS8_S8_S9_EEENS6_IJNS7_ILi1EEESH_SH_EEESB_SD_Li128ELb0ELb1ELb1ELb0EEENS1_30DynamicPersistentTileSchedulerILi128ELi128ELb1ELb1ELb0EEEEEEEEEvNT_6ParamsE)
        /*0048*/ 	.short	0x0210
        /*004a*/ 	.short	0x0428


	//----- nvinfo : EIATTR_SW_WAR
	.align		4
.L_200:
        /*004c*/ 	.byte	0x04, 0x36
        /*004e*/ 	.short	(.L_202 - .L_201)
.L_201:
        /*0050*/ 	.word	0x00000008
.L_202:


//--------------------- .nv.info._ZN7cutlass13device_kernelIN5flash19enable_sm80_to_sm89INS1_16FlashAttnFwdSm80INS1_25CollectiveMainloopFwdSm80ILi8ELi1ELb1EN4cute5tupleIJNS5_1CILi128EEENS7_ILi112EEES8_EEELi128ENS_6half_tEfNS_4arch4Sm80ELb1ELb0ELb0ELb1ELb1ELb0ELb1ELb1EEENS1_21CollectiveEpilogueFwdINS6_IJS8_S8_S9_EEENS6_IJNS7_ILi1EEESH_SH_EEESB_SD_Li256ELb1ELb1ELb1ELb0EEENS1_36VarlenDynamicPersistentTileSchedulerILi128ELi112ELi256ELi256ELb1ELb1ELb0ELb1ELb1ELb1EEEEEEEEEvNT_6ParamsE --------------------------
	.section	.nv.info._ZN7cutlass13device_kernelIN5flash19enable_sm80_to_sm89INS1_16FlashAttnFwdSm80INS1_25CollectiveMainloopFwdSm80ILi8ELi1ELb1EN4cute5tupleIJNS5_1CILi128EEENS7_ILi112EEES8_EEELi128ENS_6half_tEfNS_4arch4Sm80ELb1ELb0ELb0ELb1ELb1ELb0ELb1ELb1EEENS1_21CollectiveEpilogueFwdINS6_IJS8_S8_S9_EEENS6_IJNS7_ILi1EEESH_SH_EEESB_SD_Li256ELb1ELb1ELb1ELb0EEENS1_36VarlenDynamicPersistentTileSchedulerILi128ELi112ELi256ELi256ELb1ELb1ELb0ELb1ELb1ELb1EEEEEEEEEvNT_6ParamsE,"",@"SHT_CUDA_INFO"
	.sectionflags	@""
	.align	4


	//----- nvinfo : EIATTR_CUDA_API_VERSION
	.align		4
        /*0000*/ 	.byte	0x04, 0x37
        /*0002*/ 	.short	(.L_204 - .L_203)
.L_203:
        /*0004*/ 	.word	0x00000082


	//----- nvinfo : EIATTR_KPARAM_INFO
	.align		4
.L_204:
        /*0008*/ 	.byte	0x04, 0x17
        /*000a*/ 	.short	(.L_206 - .L_205)
.L_205:
        /*000c*/ 	.word	0x00000000
        /*0010*/ 	.short	0x0000
        /*0012*/ 	.short	0x0000
        /*0014*/ 	.byte	0x00, 0xf0, 0xe1, 0x10


	//----- nvinfo : EIATTR_SPARSE_MMA_MASK
	.align		4
.L_206:
        /*0018*/ 	.byte	0x03, 0x50
        /*001a*/ 	.short	0x0000


	//----- nvinfo : EIATTR_MAXREG_COUNT
	.align		4
        /*001c*/ 	.byte	0x03, 0x1b
        /*001e*/ 	.short	0x00ff


	//----- nvinfo : EIATTR_MERCURY_ISA_VERSION
	.align		4
        /*0020*/ 	.byte	0x03, 0x5f
        /*0022*/ 	.short	0x0101


	//----- nvinfo : EIATTR_EXIT_INSTR_OFFSETS
	.align		4
        /*0024*/ 	.byte	0x04, 0x1c
        /*0026*/ 	.short	(.L_208 - .L_207)


	//   ....[0]....
.L_207:
        /*0028*/ 	.word	0x00000010


	//----- nvinfo : EIATTR_MAX_THREADS
	.align		4
.L_208:
        /*002c*/ 	.byte	0x04, 0x05
        /*002e*/ 	.short	(.L_210 - .L_209)
.L_209:
        /*0030*/ 	.word	0x00000100
        /*0034*/ 	.word	0x00000001
        /*0038*/ 	.word	0x00000001


	//----- nvinfo : EIATTR_CBANK_PARAM_SIZE
	.align		4
.L_210:
        /*003c*/ 	.byte	0x03, 0x19
        /*003e*/ 	.short	0x0438


	//----- nvinfo : EIATTR_PARAM_CBANK
	.align		4
        /*0040*/ 	.byte	0x04, 0x0a
        /*0042*/ 	.short	(.L_212 - .L_211)
	.align		4
.L_211:
        /*0044*/ 	.word	index@(.nv.constant0._ZN7cutlass13device_kernelIN5flash19enable_sm80_to_sm89INS1_16FlashAttnFwdSm80INS1_25CollectiveMainloopFwdSm80ILi8ELi1ELb1EN4cute5tupleIJNS5_1CILi128EEENS7_ILi112EEES8_EEELi128ENS_6half_tEfNS_4arch4Sm80ELb1ELb0ELb0ELb1ELb1ELb0ELb1ELb1EEENS1_21CollectiveEpilogueFwdINS6_IJS8_S8_S9_EEENS6_IJNS7_ILi1EEESH_SH_EEESB_SD_Li256ELb1ELb1ELb1ELb0EEENS1_36VarlenDynamicPersistentTileSchedulerILi128ELi112ELi256ELi256ELb1ELb1ELb0ELb1ELb1ELb1EEEEEEEEEvNT_6ParamsE)
        /*0048*/ 	.short	0x0210
        /*004a*/ 	.short	0x0438


	//----- nvinfo : EIATTR_SW_WAR
	.align		4
.L_212:
        /*004c*/ 	.byte	0x04, 0x36
        /*004e*/ 	.short	(.L_214 - .L_213)
.L_213:
        /*0050*/ 	.word	0x00000008
.L_214:


//--------------------- .nv.info._ZN7cutlass13device_kernelIN5flash19enable_sm80_to_sm89INS1_16FlashAttnFwdSm80INS1_25CollectiveMainloopFwdSm80ILi8ELi1ELb1EN4cute5tupleIJNS5_1CILi128EEENS7_ILi112EEES8_EEELi128ENS_6half_tEfNS_4arch4Sm80ELb1ELb0ELb0ELb1ELb1ELb1ELb1ELb1EEENS1_21CollectiveEpilogueFwdINS6_IJS8_S8_S9_EEENS6_IJNS7_ILi1EEESH_SH_EEESB_SD_Li256ELb1ELb1ELb1ELb0EEENS1_36VarlenDynamicPersistentTileSchedulerILi128ELi112ELi256ELi256ELb1ELb1ELb0ELb1ELb1ELb1EEEEEEEEEvNT_6ParamsE --------------------------
	.section	.nv.info._ZN7cutlass13device_kernelIN5flash19enable_sm80_to_sm89INS1_16FlashAttnFwdSm80INS1_25CollectiveMainloopFwdSm80ILi8ELi1ELb1EN4cute5tupleIJNS5_1CILi128EEENS7_ILi112EEES8_EEELi128ENS_6half_tEfNS_4arch4Sm80ELb1ELb0ELb0ELb1ELb1ELb1ELb1ELb1EEENS1_21CollectiveEpilogueFwdINS6_IJS8_S8_S9_EEENS6_IJNS7_ILi1EEESH_SH_EEESB_SD_Li256ELb1ELb1ELb1ELb0EEENS1_36VarlenDynamicPersistentTileSchedulerILi128ELi112ELi256ELi256ELb1ELb1ELb0ELb1ELb1ELb1EEEEEEEEEvNT_6ParamsE,"",@"SHT_CUDA_INFO"
	.sectionflags	@""
	.align	4


	//----- nvinfo : EIATTR_CUDA_API_VERSION
	.align		4
        /*0000*/ 	.byte	0x04, 0x37
        /*0002*/ 	.short	(.L_216 - .L_215)
.L_215:
        /*0004*/ 	.word	0x00000082


	//----- nvinfo : EIATTR_KPARAM_INFO
	.align		4
.L_216:
        /*0008*/ 	.byte	0x04, 0x17
        /*000a*/ 	.short	(.L_218 - .L_217)
.L_217:
        /*000c*/ 	.word	0x00000000
        /*0010*/ 	.short	0x0000
        /*0012*/ 	.short	0x0000
        /*0014*/ 	.byte	0x00, 0xf0, 0xe1, 0x10


	//----- nvinfo : EIATTR_SPARSE_MMA_MASK
	.align		4
.L_218:
        /*0018*/ 	.byte	0x03, 0x50
        /*001a*/ 	.short	0x0000


	//----- nvinfo : EIATTR_MAXREG_COUNT
	.align		4
        /*001c*/ 	.byte	0x03, 0x1b
        /*001e*/ 	.short	0x00ff


	//----- nvinfo : EIATTR_MERCURY_ISA_VERSION
	.align		4
        /*0020*/ 	.byte	0x03, 0x5f
        /*0022*/ 	.short	0x0101


	//----- nvinfo : EIATTR_EXIT_INSTR_OFFSETS
	.align		4
        /*0024*/ 	.byte	0x04, 0x1c
        /*0026*/ 	.short	(.L_220 - .L_219)


	//   ....[0]....
.L_219:
        /*0028*/ 	.word	0x00000010


	//----- nvinfo : EIATTR_MAX_THREADS
	.align		4
.L_220:
        /*002c*/ 	.byte	0x04, 0x05
        /*002e*/ 	.short	(.L_222 - .L_221)
.L_221:
        /*0030*/ 	.word	0x00000100
        /*0034*/ 	.word	0x00000001
        /*0038*/ 	.word	0x00000001


	//----- nvinfo : EIATTR_CBANK_PARAM_SIZE
	.align		4
.L_222:
        /*003c*/ 	.byte	0x03, 0x19
        /*003e*/ 	.short	0x0438


	//----- nvinfo : EIATTR_PARAM_CBANK
	.align		4
        /*0040*/ 	.byte	0x04, 0x0a
        /*0042*/ 	.short	(.L_224 - .L_223)
	.align		4
.L_223:
        /*0044*/ 	.word	index@(.nv.constant0._ZN7cutlass13device_kernelIN5flash19enable_sm80_to_sm89INS1_16FlashAttnFwdSm80INS1_25CollectiveMainloopFwdSm80ILi8ELi1ELb1EN4cute5tupleIJNS5_1CILi128EEENS7_ILi112EEES8_EEELi128ENS_6half_tEfNS_4arch4Sm80ELb1ELb0ELb0ELb1ELb1ELb1ELb1ELb1EEENS1_21CollectiveEpilogueFwdINS6_IJS8_S8_S9_EEENS6_IJNS7_ILi1EEESH_SH_EEESB_SD_Li256ELb1ELb1ELb1ELb0EEENS1_36VarlenDynamicPersistentTileSchedulerILi128ELi112ELi256ELi256ELb1ELb1ELb0ELb1ELb1ELb1EEEEEEEEEvNT_6ParamsE)
        /*0048*/ 	.short	0x0210
        /*004a*/ 	.short	0x0438


	//----- nvinfo : EIATTR_SW_WAR
	.align		4
.L_224:
        /*004c*/ 	.byte	0x04, 0x36
        /*004e*/ 	.short	(.L_226 - .L_225)
.L_225:
        /*0050*/ 	.word	0x00000008
.L_226:


//--------------------- .nv.callgraph             --------------------------
	.section	.nv.callgraph,"",@"SHT_CUDA_CALLGRAPH"
	.align	4
	.sectionentsize	8
	.align		4
        /*0000*/ 	.word	0x00000000
	.align		4
        /*0004*/ 	.word	0xffffffff
	.align		4
        /*0008*/ 	.word	0x00000000
	.align		4
        /*000c*/ 	.word	0xfffffffe
	.align		4
        /*0010*/ 	.word	0x00000000
	.align		4
        /*0014*/ 	.word	0xfffffffd
	.align		4
        /*0018*/ 	.word	0x00000000
	.align		4
        /*001c*/ 	.word	0xfffffffc


//--------------------- .nv.constant4             --------------------------
	.section	.nv.constant4,"a",@progbits
	.align	8
	.align		8
.nv.constant4:
        /*0000*/ 	.dword	_ZN78_INTERNAL_c4c2231f_42_flash_fwd_hdim128_fp16_paged_split_sm80_cu_c784774a_29504cuda3std3__45__cpo5beginE
	.align		8
        /*0008*/ 	.dword	_ZN78_INTERNAL_c4c2231f_42_flash_fwd_hdim128_fp16_paged_split_sm80_cu_c784774a_29504cuda3std3__45__cpo3endE
	.align		8
        /*0010*/ 	.dword	_ZN78_INTERNAL_c4c2231f_42_flash_fwd_hdim128_fp16_paged_split_sm80_cu_c784774a_29504cuda3std3__45__cpo6cbeginE
	.align		8
        /*0018*/ 	.dword	_ZN78_INTERNAL_c4c2231f_42_flash_fwd_hdim128_fp16_paged_split_sm80_cu_c784774a_29504cuda3std3__45__cpo4cendE
	.align		8
        /*0020*/ 	.dword	_ZN78_INTERNAL_c4c2231f_42_flash_fwd_hdim128_fp16_paged_split_sm80_cu_c784774a_29504cuda3std3__480_GLOBAL__N__c4c2231f_42_flash_fwd_hdim128_fp16_paged_split_sm80_cu_c784774a_29506ignoreE
	.align		8
        /*0028*/ 	.dword	_ZN78_INTERNAL_c4c2231f_42_flash_fwd_hdim128_fp16_paged_split_sm80_cu_c784774a_29504cuda3std3__419piecewise_constructE
	.align		8
        /*0030*/ 	.dword	_ZN78_INTERNAL_c4c2231f_42_flash_fwd_hdim128_fp16_paged_split_sm80_cu_c784774a_29504cuda3std3__48in_placeE
	.align		8
        /*0038*/ 	.dword	_ZN78_INTERNAL_c4c2231f_42_flash_fwd_hdim128_fp16_paged_split_sm80_cu_c784774a_29504cuda3std6ranges3__45__cpo4swapE
	.align		8
        /*0040*/ 	.dword	_ZN78_INTERNAL_c4c2231f_42_flash_fwd_hdim128_fp16_paged_split_sm80_cu_c784774a_29504cuda3std6ranges3__45__cpo9iter_moveE
	.align		8
        /*0048*/ 	.dword	_ZN78_INTERNAL_c4c2231f_42_flash_fwd_hdim128_fp16_paged_split_sm80_cu_c784774a_29504cute7productE
	.align		8
        /*0050*/ 	.dword	_ZN78_INTERNAL_c4c2231f_42_flash_fwd_hdim128_fp16_paged_split_sm80_cu_c784774a_29504cute1_E


//--------------------- .text._ZN7cutlass13device_kernelIN5flash19enable_sm80_to_sm89INS1_16FlashAttnFwdSm80INS1_25CollectiveMainloopFwdSm80ILi8ELi1ELb1EN4cute5tupleIJNS5_1CILi128EEES8_S8_EEELi128ENS_6half_tEfNS_4arch4Sm80ELb0ELb0ELb0ELb0ELb1ELb0ELb1ELb1EEENS1_21CollectiveEpilogueFwdIS9_NS6_IJNS7_ILi1EEESF_SF_EEESA_SC_Li256ELb0ELb1ELb1ELb0EEENS1_19SingleTileSchedulerILb0ELb1ELb1ELi128EEEEEEEEEvNT_6ParamsE --------------------------
	.section	.text._ZN7cutlass13device_kernelIN5flash19enable_sm80_to_sm89INS1_16FlashAttnFwdSm80INS1_25CollectiveMainloopFwdSm80ILi8ELi1ELb1EN4cute5tupleIJNS5_1CILi128EEES8_S8_EEELi128ENS_6half_tEfNS_4arch4Sm80ELb0ELb0ELb0ELb0ELb1ELb0ELb1ELb1EEENS1_21CollectiveEpilogueFwdIS9_NS6_IJNS7_ILi1EEESF_SF_EEESA_SC_Li256ELb0ELb1ELb1ELb0EEENS1_19SingleTileSchedulerILb0ELb1ELb1ELi128EEEEEEEEEvNT_6ParamsE,"ax",@progbits
	.align	128
.text._ZN7cutlass13device_kernelIN5flash19enable_sm80_to_sm89INS1_16FlashAttnFwdSm80INS1_25CollectiveMainloopFwdSm80ILi8ELi1ELb1EN4cute5tupleIJNS5_1CILi128EEES8_S8_EEELi128ENS_6half_tEfNS_4arch4Sm80ELb0ELb0ELb0ELb0ELb1ELb0ELb1ELb1EEENS1_21CollectiveEpilogueFwdIS9_NS6_IJNS7_ILi1EEESF_SF_EEESA_SC_Li256ELb0ELb1ELb1ELb0EEENS1_19SingleTileSchedulerILb0ELb1ELb1ELi128EEEEEEEEEvNT_6ParamsE:
        .type           _ZN7cutlass13device_kernelIN5flash19enable_sm80_to_sm89INS1_16FlashAttnFwdSm80INS1_25CollectiveMainloopFwdSm80ILi8ELi1ELb1EN4cute5tupleIJNS5_1CILi128EEES8_S8_EEELi128ENS_6half_tEfNS_4arch4Sm80ELb0ELb0ELb0ELb0ELb1ELb0ELb1ELb1EEENS1_21CollectiveEpilogueFwdIS9_NS6_IJNS7_ILi1EEESF_SF_EEESA_SC_Li256ELb0ELb1ELb1ELb0EEENS1_19SingleTileSchedulerILb0ELb1ELb1ELi128EEEEEEEEEvNT_6ParamsE,@function
        .size           _ZN7cutlass13device_kernelIN5flash19enable_sm80_to_sm89INS1_16FlashAttnFwdSm80INS1_25CollectiveMainloopFwdSm80ILi8ELi1ELb1EN4cute5tupleIJNS5_1CILi128EEES8_S8_EEELi128ENS_6half_tEfNS_4arch4Sm80ELb0ELb0ELb0ELb0ELb1ELb0ELb1ELb1EEENS1_21CollectiveEpilogueFwdIS9_NS6_IJNS7_ILi1EEESF_SF_EEESA_SC_Li256ELb0ELb1ELb1ELb0EEENS1_19SingleTileSchedulerILb0ELb1ELb1ELi128EEEEEEEEEvNT_6ParamsE,(.L_x_12 - _ZN7cutlass13device_kernelIN5flash19enable_sm80_to_sm89INS1_16FlashAttnFwdSm80INS1_25CollectiveMainloopFwdSm80ILi8ELi1ELb1EN4cute5tupleIJNS5_1CILi128EEES8_S8_EEELi128ENS_6half_tEfNS_4arch4Sm80ELb0ELb0ELb0ELb0ELb1ELb0ELb1ELb1EEENS1_21CollectiveEpilogueFwdIS9_NS6_IJNS7_ILi1EEESF_SF_EEESA_SC_Li256ELb0ELb1ELb1ELb0EEENS1_19SingleTileSchedulerILb0ELb1ELb1ELi128EEEEEEEEEvNT_6ParamsE)
        .other          _ZN7cutlass13device_kernelIN5flash19enable_sm80_to_sm89INS1_16FlashAttnFwdSm80INS1_25CollectiveMainloopFwdSm80ILi8ELi1ELb1EN4cute5tupleIJNS5_1CILi128EEES8_S8_EEELi128ENS_6half_tEfNS_4arch4Sm80ELb0ELb0ELb0ELb0ELb1ELb0ELb1ELb1EEENS1_21CollectiveEpilogueFwdIS9_NS6_IJNS7_ILi1EEESF_SF_EEESA_SC_Li256ELb0ELb1ELb1ELb0EEENS1_19SingleTileSchedulerILb0ELb1ELb1ELi128EEEEEEEEEvNT_6ParamsE,@"STO_CUDA_ENTRY STV_DEFAULT"
_ZN7cutlass13device_kernelIN5flash19enable_sm80_to_sm89INS1_16FlashAttnFwdSm80INS1_25CollectiveMainloopFwdSm80ILi8ELi1ELb1EN4cute5tupleIJNS5_1CILi128EEES8_S8_EEELi128ENS_6half_tEfNS_4arch4Sm80ELb0ELb0ELb0ELb0ELb1ELb0ELb1ELb1EEENS1_21CollectiveEpilogueFwdIS9_NS6_IJNS7_ILi1EEESF_SF_EEESA_SC_Li256ELb0ELb1ELb1ELb0EEENS1_19SingleTileSchedulerILb0ELb1ELb1ELi128EEEEEEEEEvNT_6ParamsE:
[----:B------:R-:W-:Y:S01]  /*0000*/  LDC R1, c[0x0][0x28] ;  /* 0x00000a00ff017b82 */ /* 0x000fe20000000800 */
[----:B------:R-:W-:Y:S05]  /*0010*/  EXIT ;  /* 0x000000000000794d */ /* 0x000fea0003800000 */
.L_x_0:
[----:B------:R-:W-:-:S00]  /*0020*/  BRA `(.L_x_0) ;  /* 0xfffffffc00fc7947 */ /* 0x000fc0000383ffff */
[----:B------:R-:W-:-:S00]  /*0030*/  NOP ;  /* 0x0000000000007918 */ /* 0x000fc00000000000 */
        /* <DEDUP_REMOVED lines=12> */
.L_x_12:


//--------------------- .text._ZN7cutlass13device_kernelIN5flash19enable_sm80_to_sm89INS1_16FlashAttnFwdSm80INS1_25CollectiveMainloopFwdSm80ILi8ELi1ELb1EN4cute5tupleIJNS5_1CILi128EEENS7_ILi96EEES8_EEELi128ENS_6half_tEfNS_4arch4Sm80ELb0ELb1ELb0ELb0ELb1ELb0ELb1ELb1EEENS1_21CollectiveEpilogueFwdINS6_IJS8_S8_S9_EEENS6_IJNS7_ILi1EEESH_SH_EEESB_SD_Li256ELb0ELb1ELb1ELb0EEENS1_19SingleTileSchedulerILb0ELb1ELb1ELi128EEEEEEEEEvNT_6ParamsE --------------------------
	.section	.text._ZN7cutlass13device_kernelIN5flash19enable_sm80_to_sm89INS1_16FlashAttnFwdSm80INS1_25CollectiveMainloopFwdSm80ILi8ELi1ELb1EN4cute5tupleIJNS5_1CILi128EEENS7_ILi96EEES8_EEELi128ENS_6half_tEfNS_4arch4Sm80ELb0ELb1ELb0ELb0ELb1ELb0ELb1ELb1EEENS1_21CollectiveEpilogueFwdINS6_IJS8_S8_S9_EEENS6_IJNS7_ILi1EEESH_SH_EEESB_SD_Li256ELb0ELb1ELb1ELb0EEENS1_19SingleTileSchedulerILb0ELb1ELb1ELi128EEEEEEEEEvNT_6ParamsE,"ax",@progbits
	.align	128
.text._ZN7cutlass13device_kernelIN5flash19enable_sm80_to_sm89INS1_16FlashAttnFwdSm80INS1_25CollectiveMainloopFwdSm80ILi8ELi1ELb1EN4cute5tupleIJNS5_1CILi128EEENS7_ILi96EEES8_EEELi128ENS_6half_tEfNS_4arch4Sm80ELb0ELb1ELb0ELb0ELb1ELb0ELb1ELb1EEENS1_21CollectiveEpilogueFwdINS6_IJS8_S8_S9_EEENS6_IJNS7_ILi1EEESH_SH_EEESB_SD_Li256ELb0ELb1ELb1ELb0EEENS1_19SingleTileSchedulerILb0ELb1ELb1ELi128EEEEEEEEEvNT_6ParamsE:
        .type           _ZN7cutlass13device_kernelIN5flash19enable_sm80_to_sm89INS1_16FlashAttnFwdSm80INS1_25CollectiveMainloopFwdSm80ILi8ELi1ELb1EN4cute5tupleIJNS5_1CILi128EEENS7_ILi96EEES8_EEELi128ENS_6half_tEfNS_4arch4Sm80ELb0ELb1ELb0ELb0ELb1ELb0ELb1ELb1EEENS1_21CollectiveEpilogueFwdINS6_IJS8_S8_S9_EEENS6_IJNS7_ILi1EEESH_SH_EEESB_SD_Li256ELb0ELb1ELb1ELb0EEENS1_19SingleTileSchedulerILb0ELb1ELb1ELi128EEEEEEEEEvNT_6ParamsE,@function
        .size           _ZN7cutlass13device_kernelIN5flash19enable_sm80_to_sm89INS1_16FlashAttnFwdSm80INS1_25CollectiveMainloopFwdSm80ILi8ELi1ELb1EN4cute5tupleIJNS5_1CILi128EEENS7_ILi96EEES8_EEELi128ENS_6half_tEfNS_4arch4Sm80ELb0ELb1ELb0ELb0ELb1ELb0ELb1ELb1EEENS1_21CollectiveEpilogueFwdINS6_IJS8_S8_S9_EEENS6_IJNS7_ILi1EEESH_SH_EEESB_SD_Li256ELb0ELb1ELb1ELb0EEENS1_19SingleTileSchedulerILb0ELb1ELb1ELi128EEEEEEEEEvNT_6ParamsE,(.L_x_13 - _ZN7cutlass13device_kernelIN5flash19enable_sm80_to_sm89INS1_16FlashAttnFwdSm80INS1_25CollectiveMainloopFwdSm80ILi8ELi1ELb1EN4cute5tupleIJNS5_1CILi128EEENS7_ILi96EEES8_EEELi128ENS_6half_tEfNS_4arch4Sm80ELb0ELb1ELb0ELb0ELb1ELb0ELb1ELb1EEENS1_21CollectiveEpilogueFwdINS6_IJS8_S8_S9_EEENS6_IJNS7_ILi1EEESH_SH_EEESB_SD_Li256ELb0ELb1ELb1ELb0EEENS1_19SingleTileSchedulerILb0ELb1ELb1ELi128EEEEEEEEEvNT_6ParamsE)
        .other          _ZN7cutlass13device_kernelIN5flash19enable_sm80_to_sm89INS1_16FlashAttnFwdSm80INS1_25CollectiveMainloopFwdSm80ILi8ELi1ELb1EN4cute5tupleIJNS5_1CILi128EEENS7_ILi96EEES8_EEELi128ENS_6half_tEfNS_4arch4Sm80ELb0ELb1ELb0ELb0ELb1ELb0ELb1ELb1EEENS1_21CollectiveEpilogueFwdINS6_IJS8_S8_S9_EEENS6_IJNS7_ILi1EEESH_SH_EEESB_SD_Li256ELb0ELb1ELb1ELb0EEENS1_19SingleTileSchedulerILb0ELb1ELb1ELi128EEEEEEEEEvNT_6ParamsE,@"STO_CUDA_ENTRY STV_DEFAULT"
_ZN7cutlass13device_kernelIN5flash19enable_sm80_to_sm89INS1_16FlashAttnFwdSm80INS1_25CollectiveMainloopFwdSm80ILi8ELi1ELb1EN4cute5tupleIJNS5_1CILi128EEENS7_ILi96EEES8_EEELi128ENS_6half_tEfNS_4arch4Sm80ELb0ELb1ELb0ELb0ELb1ELb0ELb1ELb1EEENS1_21CollectiveEpilogueFwdINS6_IJS8_S8_S9_EEENS6_IJNS7_ILi1EEESH_SH_EEESB_SD_Li256ELb0ELb1ELb1ELb0EEENS1_19SingleTileSchedulerILb0ELb1ELb1ELi128EEEEEEEEEvNT_6ParamsE:
[----:B------:R-:W-:Y:S01]  /*0000*/  LDC R1, c[0x0][0x28] ;  /* 0x00000a00ff017b82 */ /* 0x000fe20000000800 */
[----:B------:R-:W-:Y:S05]  /*0010*/  EXIT ;  /* 0x000000000000794d */ /* 0x000fea0003800000 */
.L_x_1:
        /* <DEDUP_REMOVED lines=14> */
.L_x_13:


//--------------------- .text._ZN7cutlass13device_kernelIN5flash19enable_sm80_to_sm89INS1_16FlashAttnFwdSm80INS1_25CollectiveMainloopFwdSm80ILi8ELi1ELb1EN4cute5tupleIJNS5_1CILi128EEES8_S8_EEELi128ENS_6half_tEfNS_4arch4Sm80ELb1ELb0ELb0ELb0ELb1ELb0ELb1ELb1EEENS1_21CollectiveEpilogueFwdIS9_NS6_IJNS7_ILi1EEESF_SF_EEESA_SC_Li256ELb0ELb1ELb1ELb0EEENS1_30DynamicPersistentTileSchedulerILi256ELi256ELb1ELb1ELb0EEEEEEEEEvNT_6ParamsE --------------------------
	.section	.text._ZN7cutlass13device_kernelIN5flash19enable_sm80_to_sm89INS1_16FlashAttnFwdSm80INS1_25CollectiveMainloopFwdSm80ILi8ELi1ELb1EN4cute5tupleIJNS5_1CILi128EEES8_S8_EEELi128ENS_6half_tEfNS_4arch4Sm80ELb1ELb0ELb0ELb0ELb1ELb0ELb1ELb1EEENS1_21CollectiveEpilogueFwdIS9_NS6_IJNS7_ILi1EEESF_SF_EEESA_SC_Li256ELb0ELb1ELb1ELb0EEENS1_30DynamicPersistentTileSchedulerILi256ELi256ELb1ELb1ELb0EEEEEEEEEvNT_6ParamsE,"ax",@progbits
	.align	128
.text._ZN7cutlass13device_kernelIN5flash19enable_sm80_to_sm89INS1_16FlashAttnFwdSm80INS1_25CollectiveMainloopFwdSm80ILi8ELi1ELb1EN4cute5tupleIJNS5_1CILi128EEES8_S8_EEELi128ENS_6half_tEfNS_4arch4Sm80ELb1ELb0ELb0ELb0ELb1ELb0ELb1ELb1EEENS1_21CollectiveEpilogueFwdIS9_NS6_IJNS7_ILi1EEESF_SF_EEESA_SC_Li256ELb0ELb1ELb1ELb0EEENS1_30DynamicPersistentTileSchedulerILi256ELi256ELb1ELb1ELb0EEEEEEEEEvNT_6ParamsE:
        .type           _ZN7cutlass13device_kernelIN5flash19enable_sm80_to_sm89INS1_16FlashAttnFwdSm80INS1_25CollectiveMainloopFwdSm80ILi8ELi1ELb1EN4cute5tupleIJNS5_1CILi128EEES8_S8_EEELi128ENS_6half_tEfNS_4arch4Sm80ELb1ELb0ELb0ELb0ELb1ELb0ELb1ELb1EEENS1_21CollectiveEpilogueFwdIS9_NS6_IJNS7_ILi1EEESF_SF_EEESA_SC_Li256ELb0ELb1ELb1ELb0EEENS1_30DynamicPersistentTileSchedulerILi256ELi256ELb1ELb1ELb0EEEEEEEEEvNT_6ParamsE,@function
        .size           _ZN7cutlass13device_kernelIN5flash19enable_sm80_to_sm89INS1_16FlashAttnFwdSm80INS1_25CollectiveMainloopFwdSm80ILi8ELi1ELb1EN4cute5tupleIJNS5_1CILi128EEES8_S8_EEELi128ENS_6half_tEfNS_4arch4Sm80ELb1ELb0ELb0ELb0ELb1ELb0ELb1ELb1EEENS1_21CollectiveEpilogueFwdIS9_NS6_IJNS7_ILi1EEESF_SF_EEESA_SC_Li256ELb0ELb1ELb1ELb0EEENS1_30DynamicPersistentTileSchedulerILi256ELi256ELb1ELb1ELb0EEEEEEEEEvNT_6ParamsE,(.L_x_14 - _ZN7cutlass13device_kernelIN5flash19enable_sm80_to_sm89INS1_16FlashAttnFwdSm80INS1_25CollectiveMainloopFwdSm80ILi8ELi1ELb1EN4cute5tupleIJNS5_1CILi128EEES8_S8_EEELi128ENS_6half_tEfNS_4arch4Sm80ELb1ELb0ELb0ELb0ELb1ELb0ELb1ELb1EEENS1_21CollectiveEpilogueFwdIS9_NS6_IJNS7_ILi1EEESF_SF_EEESA_SC_Li256ELb0ELb1ELb1ELb0EEENS1_30DynamicPersistentTileSchedulerILi256ELi256ELb1ELb1ELb0EEEEEEEEEvNT_6ParamsE)
        .other          _ZN7cutlass13device_kernelIN5flash19enable_sm80_to_sm89INS1_16FlashAttnFwdSm80INS1_25CollectiveMainloopFwdSm80ILi8ELi1ELb1EN4cute5tupleIJNS5_1CILi128EEES8_S8_EEELi128ENS_6half_tEfNS_4arch4Sm80ELb1ELb0ELb0ELb0ELb1ELb0ELb1ELb1EEENS1_21CollectiveEpilogueFwdIS9_NS6_IJNS7_ILi1EEESF_SF_EEESA_SC_Li256ELb0ELb1ELb1ELb0EEENS1_30DynamicPersistentTileSchedulerILi256ELi256ELb1ELb1ELb0EEEEEEEEEvNT_6ParamsE,@"STO_CUDA_ENTRY STV_DEFAULT"
_ZN7cutlass13device_kernelIN5flash19enable_sm80_to_sm89INS1_16FlashAttnFwdSm80INS1_25CollectiveMainloopFwdSm80ILi8ELi1ELb1EN4cute5tupleIJNS5_1CILi128EEES8_S8_EEELi128ENS_6half_tEfNS_4arch4Sm80ELb1ELb0ELb0ELb0ELb1ELb0ELb1ELb1EEENS1_21CollectiveEpilogueFwdIS9_NS6_IJNS7_ILi1EEESF_SF_EEESA_SC_Li256ELb0ELb1ELb1ELb0EEENS1_30DynamicPersistentTileSchedulerILi256ELi256ELb1ELb1ELb0EEEEEEEEEvNT_6ParamsE:
[----:B------:R-:W-:Y:S01]  /*0000*/  LDC R1, c[0x0][0x28] ;  /* 0x00000a00ff017b82 */ /* 0x000fe20000000800 */
[----:B------:R-:W-:Y:S05]  /*0010*/  EXIT ;  /* 0x000000000000794d */ /* 0x000fea0003800000 */
.L_x_2:
        /* <DEDUP_REMOVED lines=14> */
.L_x_14:


//--------------------- .text._ZN7cutlass13device_kernelIN5flash19enable_sm80_to_sm89INS1_16FlashAttnFwdSm80INS1_25CollectiveMainloopFwdSm80ILi4ELi1ELb0EN4cute5tupleIJNS5_1CILi128EEENS7_ILi64EEES8_EEELi128ENS_6half_tEfNS_4arch4Sm80ELb0ELb0ELb0ELb0ELb1ELb0ELb1ELb1EEENS1_21CollectiveEpilogueFwdINS6_IJS8_S8_S9_EEENS6_IJNS7_ILi1EEESH_SH_EEESB_SD_Li128ELb0ELb1ELb1ELb0EEENS1_19SingleTileSchedulerILb0ELb1ELb1ELi128EEEEEEEEEvNT_6ParamsE --------------------------
	.section	.text._ZN7cutlass13device_kernelIN5flash19enable_sm80_to_sm89INS1_16FlashAttnFwdSm80INS1_25CollectiveMainloopFwdSm80ILi4ELi1ELb0EN4cute5tupleIJNS5_1CILi128EEENS7_ILi64EEES8_EEELi128ENS_6half_tEfNS_4arch4Sm80ELb0ELb0ELb0ELb0ELb1ELb0ELb1ELb1EEENS1_21CollectiveEpilogueFwdINS6_IJS8_S8_S9_EEENS6_IJNS7_ILi1EEESH_SH_EEESB_SD_Li128ELb0ELb1ELb1ELb0EEENS1_19SingleTileSchedulerILb0ELb1ELb1ELi128EEEEEEEEEvNT_6ParamsE,"ax",@progbits
	.align	128
.text._ZN7cutlass13device_kernelIN5flash19enable_sm80_to_sm89INS1_16FlashAttnFwdSm80INS1_25CollectiveMainloopFwdSm80ILi4ELi1ELb0EN4cute5tupleIJNS5_1CILi128EEENS7_ILi64EEES8_EEELi128ENS_6half_tEfNS_4arch4Sm80ELb0ELb0ELb0ELb0ELb1ELb0ELb1ELb1EEENS1_21CollectiveEpilogueFwdINS6_IJS8_S8_S9_EEENS6_IJNS7_ILi1EEESH_SH_EEESB_SD_Li128ELb0ELb1ELb1ELb0EEENS1_19SingleTileSchedulerILb0ELb1ELb1ELi128EEEEEEEEEvNT_6ParamsE:
        .type           _ZN7cutlass13device_kernelIN5flash19enable_sm80_to_sm89INS1_16FlashAttnFwdSm80INS1_25CollectiveMainloopFwdSm80ILi4ELi1ELb0EN4cute5tupleIJNS5_1CILi128EEENS7_ILi64EEES8_EEELi128ENS_6half_tEfNS_4arch4Sm80ELb0ELb0ELb0ELb0ELb1ELb0ELb1ELb1EEENS1_21CollectiveEpilogueFwdINS6_IJS8_S8_S9_EEENS6_IJNS7_ILi1EEESH_SH_EEESB_SD_Li128ELb0ELb1ELb1ELb0EEENS1_19SingleTileSchedulerILb0ELb1ELb1ELi128EEEEEEEEEvNT_6ParamsE,@function
        .size           _ZN7cutlass13device_kernelIN5flash19enable_sm80_to_sm89INS1_16FlashAttnFwdSm80INS1_25CollectiveMainloopFwdSm80ILi4ELi1ELb0EN4cute5tupleIJNS5_1CILi128EEENS7_ILi64EEES8_EEELi128ENS_6half_tEfNS_4arch4Sm80ELb0ELb0ELb0ELb0ELb1ELb0ELb1ELb1EEENS1_21CollectiveEpilogueFwdINS6_IJS8_S8_S9_EEENS6_IJNS7_ILi1EEESH_SH_EEESB_SD_Li128ELb0ELb1ELb1ELb0EEENS1_19SingleTileSchedulerILb0ELb1ELb1ELi128EEEEEEEEEvNT_6ParamsE,(.L_x_15 - _ZN7cutlass13device_kernelIN5flash19enable_sm80_to_sm89INS1_16FlashAttnFwdSm80INS1_25CollectiveMainloopFwdSm80ILi4ELi1ELb0EN4cute5tupleIJNS5_1CILi128EEENS7_ILi64EEES8_EEELi128ENS_6half_tEfNS_4arch4Sm80ELb0ELb0ELb0ELb0ELb1ELb0ELb1ELb1EEENS1_21CollectiveEpilogueFwdINS6_IJS8_S8_S9_EEENS6_IJNS7_ILi1EEESH_SH_EEESB_SD_Li128ELb0ELb1ELb1ELb0EEENS1_19SingleTileSchedulerILb0ELb1ELb1ELi128EEEEEEEEEvNT_6ParamsE)
        .other          _ZN7cutlass13device_kernelIN5flash19enable_sm80_to_sm89INS1_16FlashAttnFwdSm80INS1_25CollectiveMainloopFwdSm80ILi4ELi1ELb0EN4cute5tupleIJNS5_1CILi128EEENS7_ILi64EEES8_EEELi128ENS_6half_tEfNS_4arch4Sm80ELb0ELb0ELb0ELb0ELb1ELb0ELb1ELb1EEENS1_21CollectiveEpilogueFwdINS6_IJS8_S8_S9_EEENS6_IJNS7_ILi1EEESH_SH_EEESB_SD_Li128ELb0ELb1ELb1ELb0EEENS1_19SingleTileSchedulerILb0ELb1ELb1ELi128EEEEEEEEEvNT_6ParamsE,@"STO_CUDA_ENTRY STV_DEFAULT"
_ZN7cutlass13device_kernelIN5flash19enable_sm80_to_sm89INS1_16FlashAttnFwdSm80INS1_25CollectiveMainloopFwdSm80ILi4ELi1ELb0EN4cute5tupleIJNS5_1CILi128EEENS7_ILi64EEES8_EEELi128ENS_6half_tEfNS_4arch4Sm80ELb0ELb0ELb0ELb0ELb1ELb0ELb1ELb1EEENS1_21CollectiveEpilogueFwdINS6_IJS8_S8_S9_EEENS6_IJNS7_ILi1EEESH_SH_EEESB_SD_Li128ELb0ELb1ELb1ELb0EEENS1_19SingleTileSchedulerILb0ELb1ELb1ELi128EEEEEEEEEvNT_6ParamsE:
[----:B------:R-:W-:Y:S01]  /*0000*/  LDC R1, c[0x0][0x28] ;  /* 0x00000a00ff017b82 */ /* 0x000fe20000000800 */
[----:B------:R-:W-:Y:S05]  /*0010*/  EXIT ;  /* 0x000000000000794d */ /* 0x000fea0003800000 */
.L_x_3:
        /* <DEDUP_REMOVED lines=14> */
.L_x_15:


//--------------------- .text._ZN7cutlass13device_kernelIN5flash19enable_sm80_to_sm89INS1_16FlashAttnFwdSm80INS1_25CollectiveMainloopFwdSm80ILi8ELi1ELb1EN4cute5tupleIJNS5_1CILi128EEENS7_ILi112EEES8_EEELi128ENS_6half_tEfNS_4arch4Sm80ELb0ELb0ELb0ELb1ELb1ELb0ELb1ELb1EEENS1_21CollectiveEpilogueFwdINS6_IJS8_S8_S9_EEENS6_IJNS7_ILi1EEESH_SH_EEESB_SD_Li256ELb1ELb1ELb1ELb0EEENS1_36VarlenDynamicPersistentTileSchedulerILi128ELi112ELi256ELi256ELb1ELb1ELb0ELb0ELb1ELb1EEEEEEEEEvNT_6ParamsE --------------------------
	.section	.text._ZN7cutlass13device_kernelIN5flash19enable_sm80_to_sm89INS1_16FlashAttnFwdSm80INS1_25CollectiveMainloopFwdSm80ILi8ELi1ELb1EN4cute5tupleIJNS5_1CILi128EEENS7_ILi112EEES8_EEELi128ENS_6half_tEfNS_4arch4Sm80ELb0ELb0ELb0ELb1ELb1ELb0ELb1ELb1EEENS1_21CollectiveEpilogueFwdINS6_IJS8_S8_S9_EEENS6_IJNS7_ILi1EEESH_SH_EEESB_SD_Li256ELb1ELb1ELb1ELb0EEENS1_36VarlenDynamicPersistentTileSchedulerILi128ELi112ELi256ELi256ELb1ELb1ELb0ELb0ELb1ELb1EEEEEEEEEvNT_6ParamsE,"ax",@progbits
	.align	128
.text._ZN7cutlass13device_kernelIN5flash19enable_sm80_to_sm89INS1_16FlashAttnFwdSm80INS1_25CollectiveMainloopFwdSm80ILi8ELi1ELb1EN4cute5tupleIJNS5_1CILi128EEENS7_ILi112EEES8_EEELi128ENS_6half_tEfNS_4arch4Sm80ELb0ELb0ELb0ELb1ELb1ELb0ELb1ELb1EEENS1_21CollectiveEpilogueFwdINS6_IJS8_S8_S9_EEENS6_IJNS7_ILi1EEESH_SH_EEESB_SD_Li256ELb1ELb1ELb1ELb0EEENS1_36VarlenDynamicPersistentTileSchedulerILi128ELi112ELi256ELi256ELb1ELb1ELb0ELb0ELb1ELb1EEEEEEEEEvNT_6ParamsE:
        .type           _ZN7cutlass13device_kernelIN5flash19enable_sm80_to_sm89INS1_16FlashAttnFwdSm80INS1_25CollectiveMainloopFwdSm80ILi8ELi1ELb1EN4cute5tupleIJNS5_1CILi128EEENS7_ILi112EEES8_EEELi128ENS_6half_tEfNS_4arch4Sm80ELb0ELb0ELb0ELb1ELb1ELb0ELb1ELb1EEENS1_21CollectiveEpilogueFwdINS6_IJS8_S8_S9_EEENS6_IJNS7_ILi1EEESH_SH_EEESB_SD_Li256ELb1ELb1ELb1ELb0EEENS1_36VarlenDynamicPersistentTileSchedulerILi128ELi112ELi256ELi256ELb1ELb1ELb0ELb0ELb1ELb1EEEEEEEEEvNT_6ParamsE,@function
        .size           _ZN7cutlass13device_kernelIN5flash19enable_sm80_to_sm89INS1_16FlashAttnFwdSm80INS1_25CollectiveMainloopFwdSm80ILi8ELi1ELb1EN4cute5tupleIJNS5_1CILi128EEENS7_ILi112EEES8_EEELi128ENS_6half_tEfNS_4arch4Sm80ELb0ELb0ELb0ELb1ELb1ELb0ELb1ELb1EEENS1_21CollectiveEpilogueFwdINS6_IJS8_S8_S9_EEENS6_IJNS7_ILi1EEESH_SH_EEESB_SD_Li256ELb1ELb1ELb1ELb0EEENS1_36VarlenDynamicPersistentTileSchedulerILi128ELi112ELi256ELi256ELb1ELb1ELb0ELb0ELb1ELb1EEEEEEEEEvNT_6ParamsE,(.L_x_16 - _ZN7cutlass13device_kernelIN5flash19enable_sm80_to_sm89INS1_16FlashAttnFwdSm80INS1_25CollectiveMainloopFwdSm80ILi8ELi1ELb1EN4cute5tupleIJNS5_1CILi128EEENS7_ILi112EEES8_EEELi128ENS_6half_tEfNS_4arch4Sm80ELb0ELb0ELb0ELb1ELb1ELb0ELb1ELb1EEENS1_21CollectiveEpilogueFwdINS6_IJS8_S8_S9_EEENS6_IJNS7_ILi1EEESH_SH_EEESB_SD_Li256ELb1ELb1ELb1ELb0EEENS1_36VarlenDynamicPersistentTileSchedulerILi128ELi112ELi256ELi256ELb1ELb1ELb0ELb0ELb1ELb1EEEEEEEEEvNT_6ParamsE)
        .other          _ZN7cutlass13device_kernelIN5flash19enable_sm80_to_sm89INS1_16FlashAttnFwdSm80INS1_25CollectiveMainloopFwdSm80ILi8ELi1ELb1EN4cute5tupleIJNS5_1CILi128EEENS7_ILi112EEES8_EEELi128ENS_6half_tEfNS_4arch4Sm80ELb0ELb0ELb0ELb1ELb1ELb0ELb1ELb1EEENS1_21CollectiveEpilogueFwdINS6_IJS8_S8_S9_EEENS6_IJNS7_ILi1EEESH_SH_EEESB_SD_Li256ELb1ELb1ELb1ELb0EEENS1_36VarlenDynamicPersistentTileSchedulerILi128ELi112ELi256ELi256ELb1ELb1ELb0ELb0ELb1ELb1EEEEEEEEEvNT_6ParamsE,@"STO_CUDA_ENTRY STV_DEFAULT"
_ZN7cutlass13device_kernelIN5flash19enable_sm80_to_sm89INS1_16FlashAttnFwdSm80INS1_25CollectiveMainloopFwdSm80ILi8ELi1ELb1EN4cute5tupleIJNS5_1CILi128EEENS7_ILi112EEES8_EEELi128ENS_6half_tEfNS_4arch4Sm80ELb0ELb0ELb0ELb1ELb1ELb0ELb1ELb1EEENS1_21CollectiveEpilogueFwdINS6_IJS8_S8_S9_EEENS6_IJNS7_ILi1EEESH_SH_EEESB_SD_Li256ELb1ELb1ELb1ELb0EEENS1_36VarlenDynamicPersistentTileSchedulerILi128ELi112ELi256ELi256ELb1ELb1ELb0ELb0ELb1ELb1EEEEEEEEEvNT_6ParamsE:
[----:B------:R-:W-:Y:S01]  /*0000*/  LDC R1, c[0x0][0x28] ;  /* 0x00000a00ff017b82 */ /* 0x000fe20000000800 */
[----:B------:R-:W-:Y:S05]  /*0010*/  EXIT ;  /* 0x000000000000794d */ /* 0x000fea0003800000 */
.L_x_4:
        /* <DEDUP_REMOVED lines=14> */
.L_x_16:


//--------------------- .text._ZN7cutlass13device_kernelIN5flash19enable_sm80_to_sm89INS1_16FlashAttnFwdSm80INS1_25CollectiveMainloopFwdSm80ILi8ELi1ELb1EN4cute5tupleIJNS5_1CILi128EEENS7_ILi112EEES8_EEELi128ENS_6half_tEfNS_4arch4Sm80ELb0ELb0ELb0ELb1ELb1ELb1ELb1ELb1EEENS1_21CollectiveEpilogueFwdINS6_IJS8_S8_S9_EEENS6_IJNS7_ILi1EEESH_SH_EEESB_SD_Li256ELb1ELb1ELb1ELb0EEENS1_36VarlenDynamicPersistentTileSchedulerILi128ELi112ELi256ELi256ELb1ELb1ELb0ELb0ELb1ELb1EEEEEEEEEvNT_6ParamsE --------------------------
	.section	.text._ZN7cutlass13device_kernelIN5flash19enable_sm80_to_sm89INS1_16FlashAttnFwdSm80INS1_25CollectiveMainloopFwdSm80ILi8ELi1ELb1EN4cute5tupleIJNS5_1CILi128EEENS7_ILi112EEES8_EEELi128ENS_6half_tEfNS_4arch4Sm80ELb0ELb0ELb0ELb1ELb1ELb1ELb1ELb1EEENS1_21CollectiveEpilogueFwdINS6_IJS8_S8_S9_EEENS6_IJNS7_ILi1EEESH_SH_EEESB_SD_Li256ELb1ELb1ELb1ELb0EEENS1_36VarlenDynamicPersistentTileSchedulerILi128ELi112ELi256ELi256ELb1ELb1ELb0ELb0ELb1ELb1EEEEEEEEEvNT_6ParamsE,"ax",@progbits
	.align	128
.text._ZN7cutlass13device_kernelIN5flash19enable_sm80_to_sm89INS1_16FlashAttnFwdSm80INS1_25CollectiveMainloopFwdSm80ILi8ELi1ELb1EN4cute5tupleIJNS5_1CILi128EEENS7_ILi112EEES8_EEELi128ENS_6half_tEfNS_4arch4Sm80ELb0ELb0ELb0ELb1ELb1ELb1ELb1ELb1EEENS1_21CollectiveEpilogueFwdINS6_IJS8_S8_S9_EEENS6_IJNS7_ILi1EEESH_SH_EEESB_SD_Li256ELb1ELb1ELb1ELb0EEENS1_36VarlenDynamicPersistentTileSchedulerILi128ELi112ELi256ELi256ELb1ELb1ELb0ELb0ELb1ELb1EEEEEEEEEvNT_6ParamsE:
        .type           _ZN7cutlass13device_kernelIN5flash19enable_sm80_to_sm89INS1_16FlashAttnFwdSm80INS1_25CollectiveMainloopFwdSm80ILi8ELi1ELb1EN4cute5tupleIJNS5_1CILi128EEENS7_ILi112EEES8_EEELi128ENS_6half_tEfNS_4arch4Sm80ELb0ELb0ELb0ELb1ELb1ELb1ELb1ELb1EEENS1_21CollectiveEpilogueFwdINS6_IJS8_S8_S9_EEENS6_IJNS7_ILi1EEESH_SH_EEESB_SD_Li256ELb1ELb1ELb1ELb0EEENS1_36VarlenDynamicPersistentTileSchedulerILi128ELi112ELi256ELi256ELb1ELb1ELb0ELb0ELb1ELb1EEEEEEEEEvNT_6ParamsE,@function
        .size           _ZN7cutlass13device_kernelIN5flash19enable_sm80_to_sm89INS1_16FlashAttnFwdSm80INS1_25CollectiveMainloopFwdSm80ILi8ELi1ELb1EN4cute5tupleIJNS5_1CILi128EEENS7_ILi112EEES8_EEELi128ENS_6half_tEfNS_4arch4Sm80ELb0ELb0ELb0ELb1ELb1ELb1ELb1ELb1EEENS1_21CollectiveEpilogueFwdINS6_IJS8_S8_S9_EEENS6_IJNS7_ILi1EEESH_SH_EEESB_SD_Li256ELb1ELb1ELb1ELb0EEENS1_36VarlenDynamicPersistentTileSchedulerILi128ELi112ELi256ELi256ELb1ELb1ELb0ELb0ELb1ELb1EEEEEEEEEvNT_6ParamsE,(.L_x_17 - _ZN7cutlass13device_kernelIN5flash19enable_sm80_to_sm89INS1_16FlashAttnFwdSm80INS1_25CollectiveMainloopFwdSm80ILi8ELi1ELb1EN4cute5tupleIJNS5_1CILi128EEENS7_ILi112EEES8_EEELi128ENS_6half_tEfNS_4arch4Sm80ELb0ELb0ELb0ELb1ELb1ELb1ELb1ELb1EEENS1_21CollectiveEpilogueFwdINS6_IJS8_S8_S9_EEENS6_IJNS7_ILi1EEESH_SH_EEESB_SD_Li256ELb1ELb1ELb1ELb0EEENS1_36VarlenDynamicPersistentTileSchedulerILi128ELi112ELi256ELi256ELb1ELb1ELb0ELb0ELb1ELb1EEEEEEEEEvNT_6ParamsE)
        .other          _ZN7cutlass13device_kernelIN5flash19enable_sm80_to_sm89INS1_16FlashAttnFwdSm80INS1_25CollectiveMainloopFwdSm80ILi8ELi1ELb1EN4cute5tupleIJNS5_1CILi128EEENS7_ILi112EEES8_EEELi128ENS_6half_tEfNS_4arch4Sm80ELb0ELb0ELb0ELb1ELb1ELb1ELb1ELb1EEENS1_21CollectiveEpilogueFwdINS6_IJS8_S8_S9_EEENS6_IJNS7_ILi1EEESH_SH_EEESB_SD_Li256ELb1ELb1ELb1ELb0EEENS1_36VarlenDynamicPersistentTileSchedulerILi128ELi112ELi256ELi256ELb1ELb1ELb0ELb0ELb1ELb1EEEEEEEEEvNT_6ParamsE,@"STO_CUDA_ENTRY STV_DEFAULT"
_ZN7cutlass13device_kernelIN5flash19enable_sm80_to_sm89INS1_16FlashAttnFwdSm80INS1_25CollectiveMainloopFwdSm80ILi8ELi1ELb1EN4cute5tupleIJNS5_1CILi128EEENS7_ILi112EEES8_EEELi128ENS_6half_tEfNS_4arch4Sm80ELb0ELb0ELb0ELb1ELb1ELb1ELb1ELb1EEENS1_21CollectiveEpilogueFwdINS6_IJS8_S8_S9_EEENS6_IJNS7_ILi1EEESH_SH_EEESB_SD_Li256ELb1ELb1ELb1ELb0EEENS1_36VarlenDynamicPersistentTileSchedulerILi128ELi112ELi256ELi256ELb1ELb1ELb0ELb0ELb1ELb1EEEEEEEEEvNT_6ParamsE:
[----:B------:R-:W-:Y:S01]  /*0000*/  LDC R1, c[0x0][0x28] ;  /* 0x00000a00ff017b82 */ /* 0x000fe20000000800 */
[----:B------:R-:W-:Y:S05]  /*0010*/  EXIT ;  /* 0x000000000000794d */ /* 0x000fea0003800000 */
.L_x_5:
        /* <DEDUP_REMOVED lines=14> */
.L_x_17:


//--------------------- .text._ZN7cutlass13device_kernelIN5flash19enable_sm80_to_sm89INS1_16FlashAttnFwdSm80INS1_25CollectiveMainloopFwdSm80ILi4ELi1ELb0EN4cute5tupleIJNS5_1CILi128EEENS7_ILi48EEES8_EEELi128ENS_6half_tEfNS_4arch4Sm80ELb0ELb1ELb0ELb0ELb1ELb0ELb1ELb1EEENS1_21CollectiveEpilogueFwdINS6_IJS8_S8_S9_EEENS6_IJNS7_ILi1EEESH_SH_EEESB_SD_Li128ELb0ELb1ELb1ELb0EEENS1_19SingleTileSchedulerILb0ELb1ELb1ELi128EEEEEEEEEvNT_6ParamsE --------------------------
	.section	.text._ZN7cutlass13device_kernelIN5flash19enable_sm80_to_sm89INS1_16FlashAttnFwdSm80INS1_25CollectiveMainloopFwdSm80ILi4ELi1ELb0EN4cute5tupleIJNS5_1CILi128EEENS7_ILi48EEES8_EEELi128ENS_6half_tEfNS_4arch4Sm80ELb0ELb1ELb0ELb0ELb1ELb0ELb1ELb1EEENS1_21CollectiveEpilogueFwdINS6_IJS8_S8_S9_EEENS6_IJNS7_ILi1EEESH_SH_EEESB_SD_Li128ELb0ELb1ELb1ELb0EEENS1_19SingleTileSchedulerILb0ELb1ELb1ELi128EEEEEEEEEvNT_6ParamsE,"ax",@progbits
	.align	128
.text._ZN7cutlass13device_kernelIN5flash19enable_sm80_to_sm89INS1_16FlashAttnFwdSm80INS1_25CollectiveMainloopFwdSm80ILi4ELi1ELb0EN4cute5tupleIJNS5_1CILi128EEENS7_ILi48EEES8_EEELi128ENS_6half_tEfNS_4arch4Sm80ELb0ELb1ELb0ELb0ELb1ELb0ELb1ELb1EEENS1_21CollectiveEpilogueFwdINS6_IJS8_S8_S9_EEENS6_IJNS7_ILi1EEESH_SH_EEESB_SD_Li128ELb0ELb1ELb1ELb0EEENS1_19SingleTileSchedulerILb0ELb1ELb1ELi128EEEEEEEEEvNT_6ParamsE:
        .type           _ZN7cutlass13device_kernelIN5flash19enable_sm80_to_sm89INS1_16FlashAttnFwdSm80INS1_25CollectiveMainloopFwdSm80ILi4ELi1ELb0EN4cute5tupleIJNS5_1CILi128EEENS7_ILi48EEES8_EEELi128ENS_6half_tEfNS_4arch4Sm80ELb0ELb1ELb0ELb0ELb1ELb0ELb1ELb1EEENS1_21CollectiveEpilogueFwdINS6_IJS8_S8_S9_EEENS6_IJNS7_ILi1EEESH_SH_EEESB_SD_Li128ELb0ELb1ELb1ELb0EEENS1_19SingleTileSchedulerILb0ELb1ELb1ELi128EEEEEEEEEvNT_6ParamsE,@function
        .size           _ZN7cutlass13device_kernelIN5flash19enable_sm80_to_sm89INS1_16FlashAttnFwdSm80INS1_25CollectiveMainloopFwdSm80ILi4ELi1ELb0EN4cute5tupleIJNS5_1CILi128EEENS7_ILi48EEES8_EEELi128ENS_6half_tEfNS_4arch4Sm80ELb0ELb1ELb0ELb0ELb1ELb0ELb1ELb1EEENS1_21CollectiveEpilogueFwdINS6_IJS8_S8_S9_EEENS6_IJNS7_ILi1EEESH_SH_EEESB_SD_Li128ELb0ELb1ELb1ELb0EEENS1_19SingleTileSchedulerILb0ELb1ELb1ELi128EEEEEEEEEvNT_6ParamsE,(.L_x_18 - _ZN7cutlass13device_kernelIN5flash19enable_sm80_to_sm89INS1_16FlashAttnFwdSm80INS1_25CollectiveMainloopFwdSm80ILi4ELi1ELb0EN4cute5tupleIJNS5_1CILi128EEENS7_ILi48EEES8_EEELi128ENS_6half_tEfNS_4arch4Sm80ELb0ELb1ELb0ELb0ELb1ELb0ELb1ELb1EEENS1_21CollectiveEpilogueFwdINS6_IJS8_S8_S9_EEENS6_IJNS7_ILi1EEESH_SH_EEESB_SD_Li128ELb0ELb1ELb1ELb0EEENS1_19SingleTileSchedulerILb0ELb1ELb1ELi128EEEEEEEEEvNT_6ParamsE)
        .other          _ZN7cutlass13device_kernelIN5flash19enable_sm80_to_sm89INS1_16FlashAttnFwdSm80INS1_25CollectiveMainloopFwdSm80ILi4ELi1ELb0EN4cute5tupleIJNS5_1CILi128EEENS7_ILi48EEES8_EEELi128ENS_6half_tEfNS_4arch4Sm80ELb0ELb1ELb0ELb0ELb1ELb0ELb1ELb1EEENS1_21CollectiveEpilogueFwdINS6_IJS8_S8_S9_EEENS6_IJNS7_ILi1EEESH_SH_EEESB_SD_Li128ELb0ELb1ELb1ELb0EEENS1_19SingleTileSchedulerILb0ELb1ELb1ELi128EEEEEEEEEvNT_6ParamsE,@"STO_CUDA_ENTRY STV_DEFAULT"
_ZN7cutlass13device_kernelIN5flash19enable_sm80_to_sm89INS1_16FlashAttnFwdSm80INS1_25CollectiveMainloopFwdSm80ILi4ELi1ELb0EN4cute5tupleIJNS5_1CILi128EEENS7_ILi48EEES8_EEELi128ENS_6half_tEfNS_4arch4Sm80ELb0ELb1ELb0ELb0ELb1ELb0ELb1ELb1EEENS1_21CollectiveEpilogueFwdINS6_IJS8_S8_S9_EEENS6_IJNS7_ILi1EEESH_SH_EEESB_SD_Li128ELb0ELb1ELb1ELb0EEENS1_19SingleTileSchedulerILb0ELb1ELb1ELi128EEEEEEEEEvNT_6ParamsE:
[----:B------:R-:W-:Y:S01]  /*0000*/  LDC R1, c[0x0][0x28] ;  /* 0x00000a00ff017b82 */ /* 0x000fe20000000800 */
[----:B------:R-:W-:Y:S05]  /*0010*/  EXIT ;  /* 0x000000000000794d */ /* 0x000fea0003800000 */
.L_x_6:
        /* <DEDUP_REMOVED lines=14> */
.L_x_18:


//--------------------- .text._ZN7cutlass13device_kernelIN5flash19enable_sm80_to_sm89INS1_16FlashAttnFwdSm80INS1_25CollectiveMainloopFwdSm80ILi8ELi1ELb1EN4cute5tupleIJNS5_1CILi128EEENS7_ILi96EEES8_EEELi128ENS_6half_tEfNS_4arch4Sm80ELb0ELb1ELb0ELb1ELb1ELb0ELb1ELb1EEENS1_21CollectiveEpilogueFwdINS6_IJS8_S8_S9_EEENS6_IJNS7_ILi1EEESH_SH_EEESB_SD_Li256ELb1ELb1ELb1ELb0EEENS1_36VarlenDynamicPersistentTileSchedulerILi128ELi96ELi256ELi256ELb1ELb1ELb0ELb1ELb0ELb1EEEEEEEEEvNT_6ParamsE --------------------------
	.section	.text._ZN7cutlass13device_kernelIN5flash19enable_sm80_to_sm89INS1_16FlashAttnFwdSm80INS1_25CollectiveMainloopFwdSm80ILi8ELi1ELb1EN4cute5tupleIJNS5_1CILi128EEENS7_ILi96EEES8_EEELi128ENS_6half_tEfNS_4arch4Sm80ELb0ELb1ELb0ELb1ELb1ELb0ELb1ELb1EEENS1_21CollectiveEpilogueFwdINS6_IJS8_S8_S9_EEENS6_IJNS7_ILi1EEESH_SH_EEESB_SD_Li256ELb1ELb1ELb1ELb0EEENS1_36VarlenDynamicPersistentTileSchedulerILi128ELi96ELi256ELi256ELb1ELb1ELb0ELb1ELb0ELb1EEEEEEEEEvNT_6ParamsE,"ax",@progbits
	.align	128
.text._ZN7cutlass13device_kernelIN5flash19enable_sm80_to_sm89INS1_16FlashAttnFwdSm80INS1_25CollectiveMainloopFwdSm80ILi8ELi1ELb1EN4cute5tupleIJNS5_1CILi128EEENS7_ILi96EEES8_EEELi128ENS_6half_tEfNS_4arch4Sm80ELb0ELb1ELb0ELb1ELb1ELb0ELb1ELb1EEENS1_21CollectiveEpilogueFwdINS6_IJS8_S8_S9_EEENS6_IJNS7_ILi1EEESH_SH_EEESB_SD_Li256ELb1ELb1ELb1ELb0EEENS1_36VarlenDynamicPersistentTileSchedulerILi128ELi96ELi256ELi256ELb1ELb1ELb0ELb1ELb0ELb1EEEEEEEEEvNT_6ParamsE:
        .type           _ZN7cutlass13device_kernelIN5flash19enable_sm80_to_sm89INS1_16FlashAttnFwdSm80INS1_25CollectiveMainloopFwdSm80ILi8ELi1ELb1EN4cute5tupleIJNS5_1CILi128EEENS7_ILi96EEES8_EEELi128ENS_6half_tEfNS_4arch4Sm80ELb0ELb1ELb0ELb1ELb1ELb0ELb1ELb1EEENS1_21CollectiveEpilogueFwdINS6_IJS8_S8_S9_EEENS6_IJNS7_ILi1EEESH_SH_EEESB_SD_Li256ELb1ELb1ELb1ELb0EEENS1_36VarlenDynamicPersistentTileSchedulerILi128ELi96ELi256ELi256ELb1ELb1ELb0ELb1ELb0ELb1EEEEEEEEEvNT_6ParamsE,@function
        .size           _ZN7cutlass13device_kernelIN5flash19enable_sm80_to_sm89INS1_16FlashAttnFwdSm80INS1_25CollectiveMainloopFwdSm80ILi8ELi1ELb1EN4cute5tupleIJNS5_1CILi128EEENS7_ILi96EEES8_EEELi128ENS_6half_tEfNS_4arch4Sm80ELb0ELb1ELb0ELb1ELb1ELb0ELb1ELb1EEENS1_21CollectiveEpilogueFwdINS6_IJS8_S8_S9_EEENS6_IJNS7_ILi1EEESH_SH_EEESB_SD_Li256ELb1ELb1ELb1ELb0EEENS1_36VarlenDynamicPersistentTileSchedulerILi128ELi96ELi256ELi256ELb1ELb1ELb0ELb1ELb0ELb1EEEEEEEEEvNT_6ParamsE,(.L_x_19 - _ZN7cutlass13device_kernelIN5flash19enable_sm80_to_sm89INS1_16FlashAttnFwdSm80INS1_25CollectiveMainloopFwdSm80ILi8ELi1ELb1EN4cute5tupleIJNS5_1CILi128EEENS7_ILi96EEES8_EEELi128ENS_6half_tEfNS_4arch4Sm80ELb0ELb1ELb0ELb1ELb1ELb0ELb1ELb1EEENS1_21CollectiveEpilogueFwdINS6_IJS8_S8_S9_EEENS6_IJNS7_ILi1EEESH_SH_EEESB_SD_Li256ELb1ELb1ELb1ELb0EEENS1_36VarlenDynamicPersistentTileSchedulerILi128ELi96ELi256ELi256ELb1ELb1ELb0ELb1ELb0ELb1EEEEEEEEEvNT_6ParamsE)
        .other          _ZN7cutlass13device_kernelIN5flash19enable_sm80_to_sm89INS1_16FlashAttnFwdSm80INS1_25CollectiveMainloopFwdSm80ILi8ELi1ELb1EN4cute5tupleIJNS5_1CILi128EEENS7_ILi96EEES8_EEELi128ENS_6half_tEfNS_4arch4Sm80ELb0ELb1ELb0ELb1ELb1ELb0ELb1ELb1EEENS1_21CollectiveEpilogueFwdINS6_IJS8_S8_S9_EEENS6_IJNS7_ILi1EEESH_SH_EEESB_SD_Li256ELb1ELb1ELb1ELb0EEENS1_36VarlenDynamicPersistentTileSchedulerILi128ELi96ELi256ELi256ELb1ELb1ELb0ELb1ELb0ELb1EEEEEEEEEvNT_6ParamsE,@"STO_CUDA_ENTRY STV_DEFAULT"
_ZN7cutlass13device_kernelIN5flash19enable_sm80_to_sm89INS1_16FlashAttnFwdSm80INS1_25CollectiveMainloopFwdSm80ILi8ELi1ELb1EN4cute5tupleIJNS5_1CILi128EEENS7_ILi96EEES8_EEELi128ENS_6half_tEfNS_4arch4Sm80ELb0ELb1ELb0ELb1ELb1ELb0ELb1ELb1EEENS1_21CollectiveEpilogueFwdINS6_IJS8_S8_S9_EEENS6_IJNS7_ILi1EEESH_SH_EEESB_SD_Li256ELb1ELb1ELb1ELb0EEENS1_36VarlenDynamicPersistentTileSchedulerILi128ELi96ELi256ELi256ELb1ELb1ELb0ELb1ELb0ELb1EEEEEEEEEvNT_6ParamsE:
[----:B------:R-:W-:Y:S01]  /*0000*/  LDC R1, c[0x0][0x28] ;  /* 0x00000a00ff017b82 */ /* 0x000fe20000000800 */
[----:B------:R-:W-:Y:S05]  /*0010*/  EXIT ;  /* 0x000000000000794d */ /* 0x000fea0003800000 */
.L_x_7:
        /* <DEDUP_REMOVED lines=14> */
.L_x_19:


//--------------------- .text._ZN7cutlass13device_kernelIN5flash19enable_sm80_to_sm89INS1_16FlashAttnFwdSm80INS1_25CollectiveMainloopFwdSm80ILi8ELi1ELb1EN4cute5tupleIJNS5_1CILi128EEENS7_ILi96EEES8_EEELi128ENS_6half_tEfNS_4arch4Sm80ELb0ELb1ELb0ELb1ELb1ELb1ELb1ELb1EEENS1_21CollectiveEpilogueFwdINS6_IJS8_S8_S9_EEENS6_IJNS7_ILi1EEESH_SH_EEESB_SD_Li256ELb1ELb1ELb1ELb0EEENS1_36VarlenDynamicPersistentTileSchedulerILi128ELi96ELi256ELi256ELb1ELb1ELb0ELb1ELb0ELb1EEEEEEEEEvNT_6ParamsE --------------------------
	.section	.text._ZN7cutlass13device_kernelIN5flash19enable_sm80_to_sm89INS1_16FlashAttnFwdSm80INS1_25CollectiveMainloopFwdSm80ILi8ELi1ELb1EN4cute5tupleIJNS5_1CILi128EEENS7_ILi96EEES8_EEELi128ENS_6half_tEfNS_4arch4Sm80ELb0ELb1ELb0ELb1ELb1ELb1ELb1ELb1EEENS1_21CollectiveEpilogueFwdINS6_IJS8_S8_S9_EEENS6_IJNS7_ILi1EEESH_SH_EEESB_SD_Li256ELb1ELb1ELb1ELb0EEENS1_36VarlenDynamicPersistentTileSchedulerILi128ELi96ELi256ELi256ELb1ELb1ELb0ELb1ELb0ELb1EEEEEEEEEvNT_6ParamsE,"ax",@progbits
	.align	128
.text._ZN7cutlass13device_kernelIN5flash19enable_sm80_to_sm89INS1_16FlashAttnFwdSm80INS1_25CollectiveMainloopFwdSm80ILi8ELi1ELb1EN4cute5tupleIJNS5_1CILi128EEENS7_ILi96EEES8_EEELi128ENS_6half_tEfNS_4arch4Sm80ELb0ELb1ELb0ELb1ELb1ELb1ELb1ELb1EEENS1_21CollectiveEpilogueFwdINS6_IJS8_S8_S9_EEENS6_IJNS7_ILi1EEESH_SH_EEESB_SD_Li256ELb1ELb1ELb1ELb0EEENS1_36VarlenDynamicPersistentTileSchedulerILi128ELi96ELi256ELi256ELb1ELb1ELb0ELb1ELb0ELb1EEEEEEEEEvNT_6ParamsE:
        .type           _ZN7cutlass13device_kernelIN5flash19enable_sm80_to_sm89INS1_16FlashAttnFwdSm80INS1_25CollectiveMainloopFwdSm80ILi8ELi1ELb1EN4cute5tupleIJNS5_1CILi128EEENS7_ILi96EEES8_EEELi128ENS_6half_tEfNS_4arch4Sm80ELb0ELb1ELb0ELb1ELb1ELb1ELb1ELb1EEENS1_21CollectiveEpilogueFwdINS6_IJS8_S8_S9_EEENS6_IJNS7_ILi1EEESH_SH_EEESB_SD_Li256ELb1ELb1ELb1ELb0EEENS1_36VarlenDynamicPersistentTileSchedulerILi128ELi96ELi256ELi256ELb1ELb1ELb0ELb1ELb0ELb1EEEEEEEEEvNT_6ParamsE,@function
        .size           _ZN7cutlass13device_kernelIN5flash19enable_sm80_to_sm89INS1_16FlashAttnFwdSm80INS1_25CollectiveMainloopFwdSm80ILi8ELi1ELb1EN4cute5tupleIJNS5_1CILi128EEENS7_ILi96EEES8_EEELi128ENS_6half_tEfNS_4arch4Sm80ELb0ELb1ELb0ELb1ELb1ELb1ELb1ELb1EEENS1_21CollectiveEpilogueFwdINS6_IJS8_S8_S9_EEENS6_IJNS7_ILi1EEESH_SH_EEESB_SD_Li256ELb1ELb1ELb1ELb0EEENS1_36VarlenDynamicPersistentTileSchedulerILi128ELi96ELi256ELi256ELb1ELb1ELb0ELb1ELb0ELb1EEEEEEEEEvNT_6ParamsE,(.L_x_20 - _ZN7cutlass13device_kernelIN5flash19enable_sm80_to_sm89INS1_16FlashAttnFwdSm80INS1_25CollectiveMainloopFwdSm80ILi8ELi1ELb1EN4cute5tupleIJNS5_1CILi128EEENS7_ILi96EEES8_EEELi128ENS_6half_tEfNS_4arch4Sm80ELb0ELb1ELb0ELb1ELb1ELb1ELb1ELb1EEENS1_21CollectiveEpilogueFwdINS6_IJS8_S8_S9_EEENS6_IJNS7_ILi1EEESH_SH_EEESB_SD_Li256ELb1ELb1ELb1ELb0EEENS1_36VarlenDynamicPersistentTileSchedulerILi128ELi96ELi256ELi256ELb1ELb1ELb0ELb1ELb0ELb1EEEEEEEEEvNT_6ParamsE)
        .other          _ZN7cutlass13device_kernelIN5flash19enable_sm80_to_sm89INS1_16FlashAttnFwdSm80INS1_25CollectiveMainloopFwdSm80ILi8ELi1ELb1EN4cute5tupleIJNS5_1CILi128EEENS7_ILi96EEES8_EEELi128ENS_6half_tEfNS_4arch4Sm80ELb0ELb1ELb0ELb1ELb1ELb1ELb1ELb1EEENS1_21CollectiveEpilogueFwdINS6_IJS8_S8_S9_EEENS6_IJNS7_ILi1EEESH_SH_EEESB_SD_Li256ELb1ELb1ELb1ELb0EEENS1_36VarlenDynamicPersistentTileSchedulerILi128ELi96ELi256ELi256ELb1ELb1ELb0ELb1ELb0ELb1EEEEEEEEEvNT_6ParamsE,@"STO_CUDA_ENTRY STV_DEFAULT"
_ZN7cutlass13device_kernelIN5flash19enable_sm80_to_sm89INS1_16FlashAttnFwdSm80INS1_25CollectiveMainloopFwdSm80ILi8ELi1ELb1EN4cute5tupleIJNS5_1CILi128EEENS7_ILi96EEES8_EEELi128ENS_6half_tEfNS_4arch4Sm80ELb0ELb1ELb0ELb1ELb1ELb1ELb1ELb1EEENS1_21CollectiveEpilogueFwdINS6_IJS8_S8_S9_EEENS6_IJNS7_ILi1EEESH_SH_EEESB_SD_Li256ELb1ELb1ELb1ELb0EEENS1_36VarlenDynamicPersistentTileSchedulerILi128ELi96ELi256ELi256ELb1ELb1ELb0ELb1ELb0ELb1EEEEEEEEEvNT_6ParamsE:
[----:B------:R-:W-:Y:S01]  /*0000*/  LDC R1, c[0x0][0x28] ;  /* 0x00000a00ff017b82 */ /* 0x000fe20000000800 */
[----:B------:R-:W-:Y:S05]  /*0010*/  EXIT ;  /* 0x000000000000794d */ /* 0x000fea0003800000 */
.L_x_8:
        /* <DEDUP_REMOVED lines=14> */
.L_x_20:


//--------------------- .text._ZN7cutlass13device_kernelIN5flash19enable_sm80_to_sm89INS1_16FlashAttnFwdSm80INS1_25CollectiveMainloopFwdSm80ILi4ELi1ELb0EN4cute5tupleIJNS5_1CILi128EEENS7_ILi64EEES8_EEELi128ENS_6half_tEfNS_4arch4Sm80ELb1ELb0ELb0ELb0ELb1ELb0ELb1ELb1EEENS1_21CollectiveEpilogueFwdINS6_IJS8_S8_S9_EEENS6_IJNS7_ILi1EEESH_SH_EEESB_SD_Li128ELb0ELb1ELb1ELb0EEENS1_30DynamicPersistentTileSchedulerILi128ELi128ELb1ELb1ELb0EEEEEEEEEvNT_6ParamsE --------------------------
	.section	.text._ZN7cutlass13device_kernelIN5flash19enable_sm80_to_sm89INS1_16FlashAttnFwdSm80INS1_25CollectiveMainloopFwdSm80ILi4ELi1ELb0EN4cute5tupleIJNS5_1CILi128EEENS7_ILi64EEES8_EEELi128ENS_6half_tEfNS_4arch4Sm80ELb1ELb0ELb0ELb0ELb1ELb0ELb1ELb1EEENS1_21CollectiveEpilogueFwdINS6_IJS8_S8_S9_EEENS6_IJNS7_ILi1EEESH_SH_EEESB_SD_Li128ELb0ELb1ELb1ELb0EEENS1_30DynamicPersistentTileSchedulerILi128ELi128ELb1ELb1ELb0EEEEEEEEEvNT_6ParamsE,"ax",@progbits
	.align	128
.text._ZN7cutlass13device_kernelIN5flash19enable_sm80_to_sm89INS1_16FlashAttnFwdSm80INS1_25CollectiveMainloopFwdSm80ILi4ELi1ELb0EN4cute5tupleIJNS5_1CILi128EEENS7_ILi64EEES8_EEELi128ENS_6half_tEfNS_4arch4Sm80ELb1ELb0ELb0ELb0ELb1ELb0ELb1ELb1EEENS1_21CollectiveEpilogueFwdINS6_IJS8_S8_S9_EEENS6_IJNS7_ILi1EEESH_SH_EEESB_SD_Li128ELb0ELb1ELb1ELb0EEENS1_30DynamicPersistentTileSchedulerILi128ELi128ELb1ELb1ELb0EEEEEEEEEvNT_6ParamsE:
        .type           _ZN7cutlass13device_kernelIN5flash19enable_sm80_to_sm89INS1_16FlashAttnFwdSm80INS1_25CollectiveMainloopFwdSm80ILi4ELi1ELb0EN4cute5tupleIJNS5_1CILi128EEENS7_ILi64EEES8_EEELi128ENS_6half_tEfNS_4arch4Sm80ELb1ELb0ELb0ELb0ELb1ELb0ELb1ELb1EEENS1_21CollectiveEpilogueFwdINS6_IJS8_S8_S9_EEENS6_IJNS7_ILi1EEESH_SH_EEESB_SD_Li128ELb0ELb1ELb1ELb0EEENS1_30DynamicPersistentTileSchedulerILi128ELi128ELb1ELb1ELb0EEEEEEEEEvNT_6ParamsE,@function
        .size           _ZN7cutlass13device_kernelIN5flash19enable_sm80_to_sm89INS1_16FlashAttnFwdSm80INS1_25CollectiveMainloopFwdSm80ILi4ELi1ELb0EN4cute5tupleIJNS5_1CILi128EEENS7_ILi64EEES8_EEELi128ENS_6half_tEfNS_4arch4Sm80ELb1ELb0ELb0ELb0ELb1ELb0ELb1ELb1EEENS1_21CollectiveEpilogueFwdINS6_IJS8_S8_S9_EEENS6_IJNS7_ILi1EEESH_SH_EEESB_SD_Li128ELb0ELb1ELb1ELb0EEENS1_30DynamicPersistentTileSchedulerILi128ELi128ELb1ELb1ELb0EEEEEEEEEvNT_6ParamsE,(.L_x_21 - _ZN7cutlass13device_kernelIN5flash19enable_sm80_to_sm89INS1_16FlashAttnFwdSm80INS1_25CollectiveMainloopFwdSm80ILi4ELi1ELb0EN4cute5tupleIJNS5_1CILi128EEENS7_ILi64EEES8_EEELi128ENS_6half_tEfNS_4arch4Sm80ELb1ELb0ELb0ELb0ELb1ELb0ELb1ELb1EEENS1_21CollectiveEpilogueFwdINS6_IJS8_S8_S9_EEENS6_IJNS7_ILi1EEESH_SH_EEESB_SD_Li128ELb0ELb1ELb1ELb0EEENS1_30DynamicPersistentTileSchedulerILi128ELi128ELb1ELb1ELb0EEEEEEEEEvNT_6ParamsE)
        .other          _ZN7cutlass13device_kernelIN5flash19enable_sm80_to_sm89INS1_16FlashAttnFwdSm80INS1_25CollectiveMainloopFwdSm80ILi4ELi1ELb0EN4cute5tupleIJNS5_1CILi128EEENS7_ILi64EEES8_EEELi128ENS_6half_tEfNS_4arch4Sm80ELb1ELb0ELb0ELb0ELb1ELb0ELb1ELb1EEENS1_21CollectiveEpilogueFwdINS6_IJS8_S8_S9_EEENS6_IJNS7_ILi1EEESH_SH_EEESB_SD_Li128ELb0ELb1ELb1ELb0EEENS1_30DynamicPersistentTileSchedulerILi128ELi128ELb1ELb1ELb0EEEEEEEEEvNT_6ParamsE,@"STO_CUDA_ENTRY STV_DEFAULT"
_ZN7cutlass13device_kernelIN5flash19enable_sm80_to_sm89INS1_16FlashAttnFwdSm80INS1_25CollectiveMainloopFwdSm80ILi4ELi1ELb0EN4cute5tupleIJNS5_1CILi128EEENS7_ILi64EEES8_EEELi128ENS_6half_tEfNS_4arch4Sm80ELb1ELb0ELb0ELb0ELb1ELb0ELb1ELb1EEENS1_21CollectiveEpilogueFwdINS6_IJS8_S8_S9_EEENS6_IJNS7_ILi1EEESH_SH_EEESB_SD_Li128ELb0ELb1ELb1ELb0EEENS1_30DynamicPersistentTileSchedulerILi128ELi128ELb1ELb1ELb0EEEEEEEEEvNT_6ParamsE:
[----:B------:R-:W-:Y:S01]  /*0000*/  LDC R1, c[0x0][0x28] ;  /* 0x00000a00ff017b82 */ /* 0x000fe20000000800 */
[----:B------:R-:W-:Y:S05]  /*0010*/  EXIT ;  /* 0x000000000000794d */ /* 0x000fea0003800000 */
.L_x_9:
        /* <DEDUP_REMOVED lines=14> */
.L_x_21:


//--------------------- .text._ZN7cutlass13device_kernelIN5flash19enable_sm80_to_sm89INS1_16FlashAttnFwdSm80INS1_25CollectiveMainloopFwdSm80ILi8ELi1ELb1EN4cute5tupleIJNS5_1CILi128EEENS7_ILi112EEES8_EEELi128ENS_6half_tEfNS_4arch4Sm80ELb1ELb0ELb0ELb1ELb1ELb0ELb1ELb1EEENS1_21CollectiveEpilogueFwdINS6_IJS8_S8_S9_EEENS6_IJNS7_ILi1EEESH_SH_EEESB_SD_Li256ELb1ELb1ELb1ELb0EEENS1_36VarlenDynamicPersistentTileSchedulerILi128ELi112ELi256ELi256ELb1ELb1ELb0ELb1ELb1ELb1EEEEEEEEEvNT_6ParamsE --------------------------
	.section	.text._ZN7cutlass13device_kernelIN5flash19enable_sm80_to_sm89INS1_16FlashAttnFwdSm80INS1_25CollectiveMainloopFwdSm80ILi8ELi1ELb1EN4cute5tupleIJNS5_1CILi128EEENS7_ILi112EEES8_EEELi128ENS_6half_tEfNS_4arch4Sm80ELb1ELb0ELb0ELb1ELb1ELb0ELb1ELb1EEENS1_21CollectiveEpilogueFwdINS6_IJS8_S8_S9_EEENS6_IJNS7_ILi1EEESH_SH_EEESB_SD_Li256ELb1ELb1ELb1ELb0EEENS1_36VarlenDynamicPersistentTileSchedulerILi128ELi112ELi256ELi256ELb1ELb1ELb0ELb1ELb1ELb1EEEEEEEEEvNT_6ParamsE,"ax",@progbits
	.align	128
.text._ZN7cutlass13device_kernelIN5flash19enable_sm80_to_sm89INS1_16FlashAttnFwdSm80INS1_25CollectiveMainloopFwdSm80ILi8ELi1ELb1EN4cute5tupleIJNS5_1CILi128EEENS7_ILi112EEES8_EEELi128ENS_6half_tEfNS_4arch4Sm80ELb1ELb0ELb0ELb1ELb1ELb0ELb1ELb1EEENS1_21CollectiveEpilogueFwdINS6_IJS8_S8_S9_EEENS6_IJNS7_ILi1EEESH_SH_EEESB_SD_Li256ELb1ELb1ELb1ELb0EEENS1_36VarlenDynamicPersistentTileSchedulerILi128ELi112ELi256ELi256ELb1ELb1ELb0ELb1ELb1ELb1EEEEEEEEEvNT_6ParamsE:
        .type           _ZN7cutlass13device_kernelIN5flash19enable_sm80_to_sm89INS1_16FlashAttnFwdSm80INS1_25CollectiveMainloopFwdSm80ILi8ELi1ELb1EN4cute5tupleIJNS5_1CILi128EEENS7_ILi112EEES8_EEELi128ENS_6half_tEfNS_4arch4Sm80ELb1ELb0ELb0ELb1ELb1ELb0ELb1ELb1EEENS1_21CollectiveEpilogueFwdINS6_IJS8_S8_S9_EEENS6_IJNS7_ILi1EEESH_SH_EEESB_SD_Li256ELb1ELb1ELb1ELb0EEENS1_36VarlenDynamicPersistentTileSchedulerILi128ELi112ELi256ELi256ELb1ELb1ELb0ELb1ELb1ELb1EEEEEEEEEvNT_6ParamsE,@function
        .size           _ZN7cutlass13device_kernelIN5flash19enable_sm80_to_sm89INS1_16FlashAttnFwdSm80INS1_25CollectiveMainloopFwdSm80ILi8ELi1ELb1EN4cute5tupleIJNS5_1CILi128EEENS7_ILi112EEES8_EEELi128ENS_6half_tEfNS_4arch4Sm80ELb1ELb0ELb0ELb1ELb1ELb0ELb1ELb1EEENS1_21CollectiveEpilogueFwdINS6_IJS8_S8_S9_EEENS6_IJNS7_ILi1EEESH_SH_EEESB_SD_Li256ELb1ELb1ELb1ELb0EEENS1_36VarlenDynamicPersistentTileSchedulerILi128ELi112ELi256ELi256ELb1ELb1ELb0ELb1ELb1ELb1EEEEEEEEEvNT_6ParamsE,(.L_x_22 - _ZN7cutlass13device_kernelIN5flash19enable_sm80_to_sm89INS1_16FlashAttnFwdSm80INS1_25CollectiveMainloopFwdSm80ILi8ELi1ELb1EN4cute5tupleIJNS5_1CILi128EEENS7_ILi112EEES8_EEELi128ENS_6half_tEfNS_4arch4Sm80ELb1ELb0ELb0ELb1ELb1ELb0ELb1ELb1EEENS1_21CollectiveEpilogueFwdINS6_IJS8_S8_S9_EEENS6_IJNS7_ILi1EEESH_SH_EEESB_SD_Li256ELb1ELb1ELb1ELb0EEENS1_36VarlenDynamicPersistentTileSchedulerILi128ELi112ELi256ELi256ELb1ELb1ELb0ELb1ELb1ELb1EEEEEEEEEvNT_6ParamsE)
        .other          _ZN7cutlass13device_kernelIN5flash19enable_sm80_to_sm89INS1_16FlashAttnFwdSm80INS1_25CollectiveMainloopFwdSm80ILi8ELi1ELb1EN4cute5tupleIJNS5_1CILi128EEENS7_ILi112EEES8_EEELi128ENS_6half_tEfNS_4arch4Sm80ELb1ELb0ELb0ELb1ELb1ELb0ELb1ELb1EEENS1_21CollectiveEpilogueFwdINS6_IJS8_S8_S9_EEENS6_IJNS7_ILi1EEESH_SH_EEESB_SD_Li256ELb1ELb1ELb1ELb0EEENS1_36VarlenDynamicPersistentTileSchedulerILi128ELi112ELi256ELi256ELb1ELb1ELb0ELb1ELb1ELb1EEEEEEEEEvNT_6ParamsE,@"STO_CUDA_ENTRY STV_DEFAULT"
_ZN7cutlass13device_kernelIN5flash19enable_sm80_to_sm89INS1_16FlashAttnFwdSm80INS1_25CollectiveMainloopFwdSm80ILi8ELi1ELb1EN4cute5tupleIJNS5_1CILi128EEENS7_ILi112EEES8_EEELi128ENS_6half_tEfNS_4arch4Sm80ELb1ELb0ELb0ELb1ELb1ELb0ELb1ELb1EEENS1_21CollectiveEpilogueFwdINS6_IJS8_S8_S9_EEENS6_IJNS7_ILi1EEESH_SH_EEESB_SD_Li256ELb1ELb1ELb1ELb0EEENS1_36VarlenDynamicPersistentTileSchedulerILi128ELi112ELi256ELi256ELb1ELb1ELb0ELb1ELb1ELb1EEEEEEEEEvNT_6ParamsE:
[----:B------:R-:W-:Y:S01]  /*0000*/  LDC R1, c[0x0][0x28] ;  /* 0x00000a00ff017b82 */ /* 0x000fe20000000800 */
[----:B------:R-:W-:Y:S05]  /*0010*/  EXIT ;  /* 0x000000000000794d */ /* 0x000fea0003800000 */
.L_x_10:
        /* <DEDUP_REMOVED lines=14> */
.L_x_22:


//--------------------- .text._ZN7cutlass13device_kernelIN5flash19enable_sm80_to_sm89INS1_16FlashAttnFwdSm80INS1_25CollectiveMainloopFwdSm80ILi8ELi1ELb1EN4cute5tupleIJNS5_1CILi128EEENS7_ILi112EEES8_EEELi128ENS_6half_tEfNS_4arch4Sm80ELb1ELb0ELb0ELb1ELb1ELb1ELb1ELb1EEENS1_21CollectiveEpilogueFwdINS6_IJS8_S8_S9_EEENS6_IJNS7_ILi1EEESH_SH_EEESB_SD_Li256ELb1ELb1ELb1ELb0EEENS1_36VarlenDynamicPersistentTileSchedulerILi128ELi112ELi256ELi256ELb1ELb1ELb0ELb1ELb1ELb1EEEEEEEEEvNT_6ParamsE --------------------------
	.section	.text._ZN7cutlass13device_kernelIN5flash19enable_sm80_to_sm89INS1_16FlashAttnFwdSm80INS1_25CollectiveMainloopFwdSm80ILi8ELi1ELb1EN4cute5tupleIJNS5_1CILi128EEENS7_ILi112EEES8_EEELi128ENS_6half_tEfNS_4arch4Sm80ELb1ELb0ELb0ELb1ELb1ELb1ELb1ELb1EEENS1_21CollectiveEpilogueFwdINS6_IJS8_S8_S9_EEENS6_IJNS7_ILi1EEESH_SH_EEESB_SD_Li256ELb1ELb1ELb1ELb0EEENS1_36VarlenDynamicPersistentTileSchedulerILi128ELi112ELi256ELi256ELb1ELb1ELb0ELb1ELb1ELb1EEEEEEEEEvNT_6ParamsE,"ax",@progbits
	.align	128
.text._ZN7cutlass13device_kernelIN5flash19enable_sm80_to_sm89INS1_16FlashAttnFwdSm80INS1_25CollectiveMainloopFwdSm80ILi8ELi1ELb1EN4cute5tupleIJNS5_1CILi128EEENS7_ILi112EEES8_EEELi128ENS_6half_tEfNS_4arch4Sm80ELb1ELb0ELb0ELb1ELb1ELb1ELb1ELb1EEENS1_21CollectiveEpilogueFwdINS6_IJS8_S8_S9_EEENS6_IJNS7_ILi1EEESH_SH_EEESB_SD_Li256ELb1ELb1ELb1ELb0EEENS1_36VarlenDynamicPersistentTileSchedulerILi128ELi112ELi256ELi256ELb1ELb1ELb0ELb1ELb1ELb1EEEEEEEEEvNT_6ParamsE:
        .type           _ZN7cutlass13device_kernelIN5flash19enable_sm80_to_sm89INS1_16FlashAttnFwdSm80INS1_25CollectiveMainloopFwdSm80ILi8ELi1ELb1EN4cute5tupleIJNS5_1CILi128EEENS7_ILi112EEES8_EEELi128ENS_6half_tEfNS_4arch4Sm80ELb1ELb0ELb0ELb1ELb1ELb1ELb1ELb1EEENS1_21CollectiveEpilogueFwdINS6_IJS8_S8_S9_EEENS6_IJNS7_ILi1EEESH_SH_EEESB_SD_Li256ELb1ELb1ELb1ELb0EEENS1_36VarlenDynamicPersistentTileSchedulerILi128ELi112ELi256ELi256ELb1ELb1ELb0ELb1ELb1ELb1EEEEEEEEEvNT_6ParamsE,@function
        .size           _ZN7cutlass13device_kernelIN5flash19enable_sm80_to_sm89INS1_16FlashAttnFwdSm80INS1_25CollectiveMainloopFwdSm80ILi8ELi1ELb1EN4cute5tupleIJNS5_1CILi128EEENS7_ILi112EEES8_EEELi128ENS_6half_tEfNS_4arch4Sm80ELb1ELb0ELb0ELb1ELb1ELb1ELb1ELb1EEENS1_21CollectiveEpilogueFwdINS6_IJS8_S8_S9_EEENS6_IJNS7_ILi1EEESH_SH_EEESB_SD_Li256ELb1ELb1ELb1ELb0EEENS1_36VarlenDynamicPersistentTileSchedulerILi128ELi112ELi256ELi256ELb1ELb1ELb0ELb1ELb1ELb1EEEEEEEEEvNT_6ParamsE,(.L_x_23 - _ZN7cutlass13device_kernelIN5flash19enable_sm80_to_sm89INS1_16FlashAttnFwdSm80INS1_25CollectiveMainloopFwdSm80ILi8ELi1ELb1EN4cute5tupleIJNS5_1CILi128EEENS7_ILi112EEES8_EEELi128ENS_6half_tEfNS_4arch4Sm80ELb1ELb0ELb0ELb1ELb1ELb1ELb1ELb1EEENS1_21CollectiveEpilogueFwdINS6_IJS8_S8_S9_EEENS6_IJNS7_ILi1EEESH_SH_EEESB_SD_Li256ELb1ELb1ELb1ELb0EEENS1_36VarlenDynamicPersistentTileSchedulerILi128ELi112ELi256ELi256ELb1ELb1ELb0ELb1ELb1ELb1EEEEEEEEEvNT_6ParamsE)
        .other          _ZN7cutlass13device_kernelIN5flash19enable_sm80_to_sm89INS1_16FlashAttnFwdSm80INS1_25CollectiveMainloopFwdSm80ILi8ELi1ELb1EN4cute5tupleIJNS5_1CILi128EEENS7_ILi112EEES8_EEELi128ENS_6half_tEfNS_4arch4Sm80ELb1ELb0ELb0ELb1ELb1ELb1ELb1ELb1EEENS1_21CollectiveEpilogueFwdINS6_IJS8_S8_S9_EEENS6_IJNS7_ILi1EEESH_SH_EEESB_SD_Li256ELb1ELb1ELb1ELb0EEENS1_36VarlenDynamicPersistentTileSchedulerILi128ELi112ELi256ELi256ELb1ELb1ELb0ELb1ELb1ELb1EEEEEEEEEvNT_6ParamsE,@"STO_CUDA_ENTRY STV_DEFAULT"
_ZN7cutlass13device_kernelIN5flash19enable_sm80_to_sm89INS1_16FlashAttnFwdSm80INS1_25CollectiveMainloopFwdSm80ILi8ELi1ELb1EN4cute5tupleIJNS5_1CILi128EEENS7_ILi112EEES8_EEELi128ENS_6half_tEfNS_4arch4Sm80ELb1ELb0ELb0ELb1ELb1ELb1ELb1ELb1EEENS1_21CollectiveEpilogueFwdINS6_IJS8_S8_S9_EEENS6_IJNS7_ILi1EEESH_SH_EEESB_SD_Li256ELb1ELb1ELb1ELb0EEENS1_36VarlenDynamicPersistentTileSchedulerILi128ELi112ELi256ELi256ELb1ELb1ELb0ELb1ELb1ELb1EEEEEEEEEvNT_6ParamsE:
[----:B------:R-:W-:Y:S01]  /*0000*/  LDC R1, c[0x0][0x28] ;  /* 0x00000a00ff017b82 */ /* 0x000fe20000000800 */
[----:B------:R-:W-:Y:S05]  /*0010*/  EXIT ;  /* 0x000000000000794d */ /* 0x000fea0003800000 */
.L_x_11:
        /* <DEDUP_REMOVED lines=14> */
.L_x_23:


//--------------------- .nv.shared.reserved.0     --------------------------
	.section	.nv.shared.reserved.0,"aw",@nobits
	.weak		__nv_reservedSMEM_offset_0_alias
	.size		__nv_reservedSMEM_offset_0_alias, 0, 0
	.other		__nv_reservedSMEM_offset_0_alias,@"STO_CUDA_RESERVED_SHARED STV_DEFAULT"
__nv_reservedSMEM_offset_0_alias:
	.zero		0


//--------------------- .nv.global                --------------------------
	.section	.nv.global,"aw",@nobits
.nv.global:
	.type		_ZN78_INTERNAL_c4c2231f_42_flash_fwd_hdim128_fp16_paged_split_sm80_cu_c784774a_29504cute1_E,@object
	.size		_ZN78_INTERNAL_c4c2231f_42_flash_fwd_hdim128_fp16_paged_split_sm80_cu_c784774a_29504cute1_E,(_ZN78_INTERNAL_c4c2231f_42_flash_fwd_hdim128_fp16_paged_split_sm80_cu_c784774a_29504cuda3std3__45__cpo6cbeginE - _ZN78_INTERNAL_c4c2231f_42_flash_fwd_hdim128_fp16_paged_split_sm80_cu_c784774a_29504cute1_E)
_ZN78_INTERNAL_c4c2231f_42_flash_fwd_hdim128_fp16_paged_split_sm80_cu_c784774a_29504cute1_E:
	.zero		1
	.type		_ZN78_INTERNAL_c4c2231f_42_flash_fwd_hdim128_fp16_paged_split_sm80_cu_c784774a_29504cuda3std3__45__cpo6cbeginE,@object
	.size		_ZN78_INTERNAL_c4c2231f_42_flash_fwd_hdim128_fp16_paged_split_sm80_cu_c784774a_29504cuda3std3__45__cpo6cbeginE,(_ZN78_INTERNAL_c4c2231f_42_flash_fwd_hdim128_fp16_paged_split_sm80_cu_c784774a_29504cuda3std3__48in_placeE - _ZN78_INTERNAL_c4c2231f_42_flash_fwd_hdim128_fp16_paged_split_sm80_cu_c784774a_29504cuda3std3__45__cpo6cbeginE)
_ZN78_INTERNAL_c4c2231f_42_flash_fwd_hdim128_fp16_paged_split_sm80_cu_c784774a_29504cuda3std3__45__cpo6cbeginE:
	.zero		1
	.type		_ZN78_INTERNAL_c4c2231f_42_flash_fwd_hdim128_fp16_paged_split_sm80_cu_c784774a_29504cuda3std3__48in_placeE,@object
	.size		_ZN78_INTERNAL_c4c2231f_42_flash_fwd_hdim128_fp16_paged_split_sm80_cu_c784774a_29504cuda3std3__48in_placeE,(_ZN78_INTERNAL_c4c2231f_42_flash_fwd_hdim128_fp16_paged_split_sm80_cu_c784774a_29504cuda3std6ranges3__45__cpo9iter_moveE - _ZN78_INTERNAL_c4c2231f_42_flash_fwd_hdim128_fp16_paged_split_sm80_cu_c784774a_29504cuda3std3__48in_placeE)
_ZN78_INTERNAL_c4c2231f_42_flash_fwd_hdim128_fp16_paged_split_sm80_cu_c784774a_29504cuda3std3__48in_placeE:
	.zero		1
	.type		_ZN78_INTERNAL_c4c2231f_42_flash_fwd_hdim128_fp16_paged_split_sm80_cu_c784774a_29504cuda3std6ranges3__45__cpo9iter_moveE,@object
	.size		_ZN78_INTERNAL_c4c2231f_42_flash_fwd_hdim128_fp16_paged_split_sm80_cu_c784774a_29504cuda3std6ranges3__45__cpo9iter_moveE,(_ZN78_INTERNAL_c4c2231f_42_flash_fwd_hdim128_fp16_paged_split_sm80_cu_c784774a_29504cuda3std3__45__cpo5beginE - _ZN78_INTERNAL_c4c2231f_42_flash_fwd_hdim128_fp16_paged_split_sm80_cu_c784774a_29504cuda3std6ranges3__45__cpo9iter_moveE)
_ZN78_INTERNAL_c4c2231f_42_flash_fwd_hdim128_fp16_paged_split_sm80_cu_c784774a_29504cuda3std6ranges3__45__cpo9iter_moveE:
	.zero		1
	.type		_ZN78_INTERNAL_c4c2231f_42_flash_fwd_hdim128_fp16_paged_split_sm80_cu_c784774a_29504cuda3std3__45__cpo5beginE,@object
	.size		_ZN78_INTERNAL_c4c2231f_42_flash_fwd_hdim128_fp16_paged_split_sm80_cu_c784774a_29504cuda3std3__45__cpo5beginE,(_ZN78_INTERNAL_c4c2231f_42_flash_fwd_hdim128_fp16_paged_split_sm80_cu_c784774a_29504cuda3std3__480_GLOBAL__N__c4c2231f_42_flash_fwd_hdim128_fp16_paged_split_sm80_cu_c784774a_29506ignoreE - _ZN78_INTERNAL_c4c2231f_42_flash_fwd_hdim128_fp16_paged_split_sm80_cu_c784774a_29504cuda3std3__45__cpo5beginE)
_ZN78_INTERNAL_c4c2231f_42_flash_fwd_hdim128_fp16_paged_split_sm80_cu_c784774a_29504cuda3std3__45__cpo5beginE:
	.zero		1
	.type		_ZN78_INTERNAL_c4c2231f_42_flash_fwd_hdim128_fp16_paged_split_sm80_cu_c784774a_29504cuda3std3__480_GLOBAL__N__c4c2231f_42_flash_fwd_hdim128_fp16_paged_split_sm80_cu_c784774a_29506ignoreE,@object
	.size		_ZN78_INTERNAL_c4c2231f_42_flash_fwd_hdim128_fp16_paged_split_sm80_cu_c784774a_29504cuda3std3__480_GLOBAL__N__c4c2231f_42_flash_fwd_hdim128_fp16_paged_split_sm80_cu_c784774a_29506ignoreE,(_ZN78_INTERNAL_c4c2231f_42_flash_fwd_hdim128_fp16_paged_split_sm80_cu_c784774a_29504cute7productE - _ZN78_INTERNAL_c4c2231f_42_flash_fwd_hdim128_fp16_paged_split_sm80_cu_c784774a_29504cuda3std3__480_GLOBAL__N__c4c2231f_42_flash_fwd_hdim128_fp16_paged_split_sm80_cu_c784774a_29506ignoreE)
_ZN78_INTERNAL_c4c2231f_42_flash_fwd_hdim128_fp16_paged_split_sm80_cu_c784774a_29504cuda3std3__480_GLOBAL__N__c4c2231f_42_flash_fwd_hdim128_fp16_paged_split_sm80_cu_c784774a_29506ignoreE:
	.zero		1
	.type		_ZN78_INTERNAL_c4c2231f_42_flash_fwd_hdim128_fp16_paged_split_sm80_cu_c784774a_29504cute7productE,@object
	.size		_ZN78_INTERNAL_c4c2231f_42_flash_fwd_hdim128_fp16_paged_split_sm80_cu_c784774a_29504cute7productE,(_ZN78_INTERNAL_c4c2231f_42_flash_fwd_hdim128_fp16_paged_split_sm80_cu_c784774a_29504cuda3std3__45__cpo3endE - _ZN78_INTERNAL_c4c2231f_42_flash_fwd_hdim128_fp16_paged_split_sm80_cu_c784774a_29504cute7productE)
_ZN78_INTERNAL_c4c2231f_42_flash_fwd_hdim128_fp16_paged_split_sm80_cu_c784774a_29504cute7productE:
	.zero		1
	.type		_ZN78_INTERNAL_c4c2231f_42_flash_fwd_hdim128_fp16_paged_split_sm80_cu_c784774a_29504cuda3std3__45__cpo3endE,@object
	.size		_ZN78_INTERNAL_c4c2231f_42_flash_fwd_hdim128_fp16_paged_split_sm80_cu_c784774a_29504cuda3std3__45__cpo3endE,(_ZN78_INTERNAL_c4c2231f_42_flash_fwd_hdim128_fp16_paged_split_sm80_cu_c784774a_29504cuda3std3__419piecewise_constructE - _ZN78_INTERNAL_c4c2231f_42_flash_fwd_hdim128_fp16_paged_split_sm80_cu_c784774a_29504cuda3std3__45__cpo3endE)
_ZN78_INTERNAL_c4c2231f_42_flash_fwd_hdim128_fp16_paged_split_sm80_cu_c784774a_29504cuda3std3__45__cpo3endE:
	.zero		1
	.type		_ZN78_INTERNAL_c4c2231f_42_flash_fwd_hdim128_fp16_paged_split_sm80_cu_c784774a_29504cuda3std3__419piecewise_constructE,@object
	.size		_ZN78_INTERNAL_c4c2231f_42_flash_fwd_hdim128_fp16_paged_split_sm80_cu_c784774a_29504cuda3std3__419piecewise_constructE,(_ZN78_INTERNAL_c4c2231f_42_flash_fwd_hdim128_fp16_paged_split_sm80_cu_c784774a_29504cuda3std3__45__cpo4cendE - _ZN78_INTERNAL_c4c2231f_42_flash_fwd_hdim128_fp16_paged_split_sm80_cu_c784774a_29504cuda3std3__419piecewise_constructE)
_ZN78_INTERNAL_c4c2231f_42_flash_fwd_hdim128_fp16_paged_split_sm80_cu_c784774a_29504cuda3std3__419piecewise_constructE:
	.zero		1
	.type		_ZN78_INTERNAL_c4c2231f_42_flash_fwd_hdim128_fp16_paged_split_sm80_cu_c784774a_29504cuda3std3__45__cpo4cendE,@object
	.size		_ZN78_INTERNAL_c4c2231f_42_flash_fwd_hdim128_fp16_paged_split_sm80_cu_c784774a_29504cuda3std3__45__cpo4cendE,(_ZN78_INTERNAL_c4c2231f_42_flash_fwd_hdim128_fp16_paged_split_sm80_cu_c784774a_29504cuda3std6ranges3__45__cpo4swapE - _ZN78_INTERNAL_c4c2231f_42_flash_fwd_hdim128_fp16_paged_split_sm80_cu_c784774a_29504cuda3std3__45__cpo4cendE)
_ZN78_INTERNAL_c4c2231f_42_flash_fwd_hdim128_fp16_paged_split_sm80_cu_c784774a_29504cuda3std3__45__cpo4cendE:
	.zero		1
	.type		_ZN78_INTERNAL_c4c2231f_42_flash_fwd_hdim128_fp16_paged_split_sm80_cu_c784774a_29504cuda3std6ranges3__45__cpo4swapE,@object
	.size		_ZN78_INTERNAL_c4c2231f_42_flash_fwd_hdim128_fp16_paged_split_sm80_cu_c784774a_29504cuda3std6ranges3__45__cpo4swapE,(.L_7 - _ZN78_INTERNAL_c4c2231f_42_flash_fwd_hdim128_fp16_paged_split_sm80_cu_c784774a_29504cuda3std6ranges3__45__cpo4swapE)
_ZN78_INTERNAL_c4c2231f_42_flash_fwd_hdim128_fp16_paged_split_sm80_cu_c784774a_29504cuda3std6ranges3__45__cpo4swapE:
	.zero		1
.L_7:


//--------------------- .nv.constant0._ZN7cutlass13device_kernelIN5flash19enable_sm80_to_sm89INS1_16FlashAttnFwdSm80INS1_25CollectiveMainloopFwdSm80ILi8ELi1ELb1EN4cute5tupleIJNS5_1CILi128EEES8_S8_EEELi128ENS_6half_tEfNS_4arch4Sm80ELb0ELb0ELb0ELb0ELb1ELb0ELb1ELb1EEENS1_21CollectiveEpilogueFwdIS9_NS6_IJNS7_ILi1EEESF_SF_EEESA_SC_Li256ELb0ELb1ELb1ELb0EEENS1_19SingleTileSchedulerILb0ELb1ELb1ELi128EEEEEEEEEvNT_6ParamsE --------------------------
	.section	.nv.constant0._ZN7cutlass13device_kernelIN5flash19enable_sm80_to_sm89INS1_16FlashAttnFwdSm80INS1_25CollectiveMainloopFwdSm80ILi8ELi1ELb1EN4cute5tupleIJNS5_1CILi128EEES8_S8_EEELi128ENS_6half_tEfNS_4arch4Sm80ELb0ELb0ELb0ELb0ELb1ELb0ELb1ELb1EEENS1_21CollectiveEpilogueFwdIS9_NS6_IJNS7_ILi1EEESF_SF_EEESA_SC_Li256ELb0ELb1ELb1ELb0EEENS1_19SingleTileSchedulerILb0ELb1ELb1ELi128EEEEEEEEEvNT_6ParamsE,"a",@progbits
	.sectionflags	@""
	.align	4
.nv.constant0._ZN7cutlass13device_kernelIN5flash19enable_sm80_to_sm89INS1_16FlashAttnFwdSm80INS1_25CollectiveMainloopFwdSm80ILi8ELi1ELb1EN4cute5tupleIJNS5_1CILi128EEES8_S8_EEELi128ENS_6half_tEfNS_4arch4Sm80ELb0ELb0ELb0ELb0ELb1ELb0ELb1ELb1EEENS1_21CollectiveEpilogueFwdIS9_NS6_IJNS7_ILi1EEESF_SF_EEESA_SC_Li256ELb0ELb1ELb1ELb0EEENS1_19SingleTileSchedulerILb0ELb1ELb1ELi128EEEEEEEEEvNT_6ParamsE:
	.zero		1576


//--------------------- .nv.constant0._ZN7cutlass13device_kernelIN5flash19enable_sm80_to_sm89INS1_16FlashAttnFwdSm80INS1_25CollectiveMainloopFwdSm80ILi8ELi1ELb1EN4cute5tupleIJNS5_1CILi128EEENS7_ILi96EEES8_EEELi128ENS_6half_tEfNS_4arch4Sm80ELb0ELb1ELb0ELb0ELb1ELb0ELb1ELb1EEENS1_21CollectiveEpilogueFwdINS6_IJS8_S8_S9_EEENS6_IJNS7_ILi1EEESH_SH_EEESB_SD_Li256ELb0ELb1ELb1ELb0EEENS1_19SingleTileSchedulerILb0ELb1ELb1ELi128EEEEEEEEEvNT_6ParamsE --------------------------
	.section	.nv.constant0._ZN7cutlass13device_kernelIN5flash19enable_sm80_to_sm89INS1_16FlashAttnFwdSm80INS1_25CollectiveMainloopFwdSm80ILi8ELi1ELb1EN4cute5tupleIJNS5_1CILi128EEENS7_ILi96EEES8_EEELi128ENS_6half_tEfNS_4arch4Sm80ELb0ELb1ELb0ELb0ELb1ELb0ELb1ELb1EEENS1_21CollectiveEpilogueFwdINS6_IJS8_S8_S9_EEENS6_IJNS7_ILi1EEESH_SH_EEESB_SD_Li256ELb0ELb1ELb1ELb0EEENS1_19SingleTileSchedulerILb0ELb1ELb1ELi128EEEEEEEEEvNT_6ParamsE,"a",@progbits
	.sectionflags	@""
	.align	4
.nv.constant0._ZN7cutlass13device_kernelIN5flash19enable_sm80_to_sm89INS1_16FlashAttnFwdSm80INS1_25CollectiveMainloopFwdSm80ILi8ELi1ELb1EN4cute5tupleIJNS5_1CILi128EEENS7_ILi96EEES8_EEELi128ENS_6half_tEfNS_4arch4Sm80ELb0ELb1ELb0ELb0ELb1ELb0ELb1ELb1EEENS1_21CollectiveEpilogueFwdINS6_IJS8_S8_S9_EEENS6_IJNS7_ILi1EEESH_SH_EEESB_SD_Li256ELb0ELb1ELb1ELb0EEENS1_19SingleTileSchedulerILb0ELb1ELb1ELi128EEEEEEEEEvNT_6ParamsE:
	.zero		1576


//--------------------- .nv.constant0._ZN7cutlass13device_kernelIN5flash19enable_sm80_to_sm89INS1_16FlashAttnFwdSm80INS1_25CollectiveMainloopFwdSm80ILi8ELi1ELb1EN4cute5tupleIJNS5_1CILi128EEES8_S8_EEELi128ENS_6half_tEfNS_4arch4Sm80ELb1ELb0ELb0ELb0ELb1ELb0ELb1ELb1EEENS1_21CollectiveEpilogueFwdIS9_NS6_IJNS7_ILi1EEESF_SF_EEESA_SC_Li256ELb0ELb1ELb1ELb0EEENS1_30DynamicPersistentTileSchedulerILi256ELi256ELb1ELb1ELb0EEEEEEEEEvNT_6ParamsE --------------------------
	.section	.nv.constant0._ZN7cutlass13device_kernelIN5flash19enable_sm80_to_sm89INS1_16FlashAttnFwdSm80INS1_25CollectiveMainloopFwdSm80ILi8ELi1ELb1EN4cute5tupleIJNS5_1CILi128EEES8_S8_EEELi128ENS_6half_tEfNS_4arch4Sm80ELb1ELb0ELb0ELb0ELb1ELb0ELb1ELb1EEENS1_21CollectiveEpilogueFwdIS9_NS6_IJNS7_ILi1EEESF_SF_EEESA_SC_Li256ELb0ELb1ELb1ELb0EEENS1_30DynamicPersistentTileSchedulerILi256ELi256ELb1ELb1ELb0EEEEEEEEEvNT_6ParamsE,"a",@progbits
	.sectionflags	@""
	.align	4
.nv.constant0._ZN7cutlass13device_kernelIN5flash19enable_sm80_to_sm89INS1_16FlashAttnFwdSm80INS1_25CollectiveMainloopFwdSm80ILi8ELi1ELb1EN4cute5tupleIJNS5_1CILi128EEES8_S8_EEELi128ENS_6half_tEfNS_4arch4Sm80ELb1ELb0ELb0ELb0ELb1ELb0ELb1ELb1EEENS1_21CollectiveEpilogueFwdIS9_NS6_IJNS7_ILi1EEESF_SF_EEESA_SC_Li256ELb0ELb1ELb1ELb0EEENS1_30DynamicPersistentTileSchedulerILi256ELi256ELb1ELb1ELb0EEEEEEEEEvNT_6ParamsE:
	.zero		1592


//--------------------- .nv.constant0._ZN7cutlass13device_kernelIN5flash19enable_sm80_to_sm89INS1_16FlashAttnFwdSm80INS1_25CollectiveMainloopFwdSm80ILi4ELi1ELb0EN4cute5tupleIJNS5_1CILi128EEENS7_ILi64EEES8_EEELi128ENS_6half_tEfNS_4arch4Sm80ELb0ELb0ELb0ELb0ELb1ELb0ELb1ELb1EEENS1_21CollectiveEpilogueFwdINS6_IJS8_S8_S9_EEENS6_IJNS7_ILi1EEESH_SH_EEESB_SD_Li128ELb0ELb1ELb1ELb0EEENS1_19SingleTileSchedulerILb0ELb1ELb1ELi128EEEEEEEEEvNT_6ParamsE --------------------------
	.section	.nv.constant0._ZN7cutlass13device_kernelIN5flash19enable_sm80_to_sm89INS1_16FlashAttnFwdSm80INS1_25CollectiveMainloopFwdSm80ILi4ELi1ELb0EN4cute5tupleIJNS5_1CILi128EEENS7_ILi64EEES8_EEELi128ENS_6half_tEfNS_4arch4Sm80ELb0ELb0ELb0ELb0ELb1ELb0ELb1ELb1EEENS1_21CollectiveEpilogueFwdINS6_IJS8_S8_S9_EEENS6_IJNS7_ILi1EEESH_SH_EEESB_SD_Li128ELb0ELb1ELb1ELb0EEENS1_19SingleTileSchedulerILb0ELb1ELb1ELi128EEEEEEEEEvNT_6ParamsE,"a",@progbits
	.sectionflags	@""
	.align	4
.nv.constant0._ZN7cutlass13device_kernelIN5flash19enable_sm80_to_sm89INS1_16FlashAttnFwdSm80INS1_25CollectiveMainloopFwdSm80ILi4ELi1ELb0EN4cute5tupleIJNS5_1CILi128EEENS7_ILi64EEES8_EEELi128ENS_6half_tEfNS_4arch4Sm80ELb0ELb0ELb0ELb0ELb1ELb0ELb1ELb1EEENS1_21CollectiveEpilogueFwdINS6_IJS8_S8_S9_EEENS6_IJNS7_ILi1EEESH_SH_EEESB_SD_Li128ELb0ELb1ELb1ELb0EEENS1_19SingleTileSchedulerILb0ELb1ELb1ELi128EEEEEEEEEvNT_6ParamsE:
	.zero		1576


//--------------------- .nv.constant0._ZN7cutlass13device_kernelIN5flash19enable_sm80_to_sm89INS1_16FlashAttnFwdSm80INS1_25CollectiveMainloopFwdSm80ILi8ELi1ELb1EN4cute5tupleIJNS5_1CILi128EEENS7_ILi112EEES8_EEELi128ENS_6half_tEfNS_4arch4Sm80ELb0ELb0ELb0ELb1ELb1ELb0ELb1ELb1EEENS1_21CollectiveEpilogueFwdINS6_IJS8_S8_S9_EEENS6_IJNS7_ILi1EEESH_SH_EEESB_SD_Li256ELb1ELb1ELb1ELb0EEENS1_36VarlenDynamicPersistentTileSchedulerILi128ELi112ELi256ELi256ELb1ELb1ELb0ELb0ELb1ELb1EEEEEEEEEvNT_6ParamsE --------------------------
	.section	.nv.constant0._ZN7cutlass13device_kernelIN5flash19enable_sm80_to_sm89INS1_16FlashAttnFwdSm80INS1_25CollectiveMainloopFwdSm80ILi8ELi1ELb1EN4cute5tupleIJNS5_1CILi128EEENS7_ILi112EEES8_EEELi128ENS_6half_tEfNS_4arch4Sm80ELb0ELb0ELb0ELb1ELb1ELb0ELb1ELb1EEENS1_21CollectiveEpilogueFwdINS6_IJS8_S8_S9_EEENS6_IJNS7_ILi1EEESH_SH_EEESB_SD_Li256ELb1ELb1ELb1ELb0EEENS1_36VarlenDynamicPersistentTileSchedulerILi128ELi112ELi256ELi256ELb1ELb1ELb0ELb0ELb1ELb1EEEEEEEEEvNT_6ParamsE,"a",@progbits
	.sectionflags	@""
	.align	4
.nv.constant0._ZN7cutlass13device_kernelIN5flash19enable_sm80_to_sm89INS1_16FlashAttnFwdSm80INS1_25CollectiveMainloopFwdSm80ILi8ELi1ELb1EN4cute5tupleIJNS5_1CILi128EEENS7_ILi112EEES8_EEELi128ENS_6half_tEfNS_4arch4Sm80ELb0ELb0ELb0ELb1ELb1ELb0ELb1ELb1EEENS1_21CollectiveEpilogueFwdINS6_IJS8_S8_S9_EEENS6_IJNS7_ILi1EEESH_SH_EEESB_SD_Li256ELb1ELb1ELb1ELb0EEENS1_36VarlenDynamicPersistentTileSchedulerILi128ELi112ELi256ELi256ELb1ELb1ELb0ELb0ELb1ELb1EEEEEEEEEvNT_6ParamsE:
	.zero		1608


//--------------------- .nv.constant0._ZN7cutlass13device_kernelIN5flash19enable_sm80_to_sm89INS1_16FlashAttnFwdSm80INS1_25CollectiveMainloopFwdSm80ILi8ELi1ELb1EN4cute5tupleIJNS5_1CILi128EEENS7_ILi112EEES8_EEELi128ENS_6half_tEfNS_4arch4Sm80ELb0ELb0ELb0ELb1ELb1ELb1ELb1ELb1EEENS1_21CollectiveEpilogueFwdINS6_IJS8_S8_S9_EEENS6_IJNS7_ILi1EEESH_SH_EEESB_SD_Li256ELb1ELb1ELb1ELb0EEENS1_36VarlenDynamicPersistentTileSchedulerILi128ELi112ELi256ELi256ELb1ELb1ELb0ELb0ELb1ELb1EEEEEEEEEvNT_6ParamsE --------------------------
	.section	.nv.constant0._ZN7cutlass13device_kernelIN5flash19enable_sm80_to_sm89INS1_16FlashAttnFwdSm80INS1_25CollectiveMainloopFwdSm80ILi8ELi1ELb1EN4cute5tupleIJNS5_1CILi128EEENS7_ILi112EEES8_EEELi128ENS_6half_tEfNS_4arch4Sm80ELb0ELb0ELb0ELb1ELb1ELb1ELb1ELb1EEENS1_21CollectiveEpilogueFwdINS6_IJS8_S8_S9_EEENS6_IJNS7_ILi1EEESH_SH_EEESB_SD_Li256ELb1ELb1ELb1ELb0EEENS1_36VarlenDynamicPersistentTileSchedulerILi128ELi112ELi256ELi256ELb1ELb1ELb0ELb0ELb1ELb1EEEEEEEEEvNT_6ParamsE,"a",@progbits
	.sectionflags	@""
	.align	4
.nv.constant0._ZN7cutlass13device_kernelIN5flash19enable_sm80_to_sm89INS1_16FlashAttnFwdSm80INS1_25CollectiveMainloopFwdSm80ILi8ELi1ELb1EN4cute5tupleIJNS5_1CILi128EEENS7_ILi112EEES8_EEELi128ENS_6half_tEfNS_4arch4Sm80ELb0ELb0ELb0ELb1ELb1ELb1ELb1ELb1EEENS1_21CollectiveEpilogueFwdINS6_IJS8_S8_S9_EEENS6_IJNS7_ILi1EEESH_SH_EEESB_SD_Li256ELb1ELb1ELb1ELb0EEENS1_36VarlenDynamicPersistentTileSchedulerILi128ELi112ELi256ELi256ELb1ELb1ELb0ELb0ELb1ELb1EEEEEEEEEvNT_6ParamsE:
	.zero		1608


//--------------------- .nv.constant0._ZN7cutlass13device_kernelIN5flash19enable_sm80_to_sm89INS1_16FlashAttnFwdSm80INS1_25CollectiveMainloopFwdSm80ILi4ELi1ELb0EN4cute5tupleIJNS5_1CILi128EEENS7_ILi48EEES8_EEELi128ENS_6half_tEfNS_4arch4Sm80ELb0ELb1ELb0ELb0ELb1ELb0ELb1ELb1EEENS1_21CollectiveEpilogueFwdINS6_IJS8_S8_S9_EEENS6_IJNS7_ILi1EEESH_SH_EEESB_SD_Li128ELb0ELb1ELb1ELb0EEENS1_19SingleTileSchedulerILb0ELb1ELb1ELi128EEEEEEEEEvNT_6ParamsE --------------------------
	.section	.nv.constant0._ZN7cutlass13device_kernelIN5flash19enable_sm80_to_sm89INS1_16FlashAttnFwdSm80INS1_25CollectiveMainloopFwdSm80ILi4ELi1ELb0EN4cute5tupleIJNS5_1CILi128EEENS7_ILi48EEES8_EEELi128ENS_6half_tEfNS_4arch4Sm80ELb0ELb1ELb0ELb0ELb1ELb0ELb1ELb1EEENS1_21CollectiveEpilogueFwdINS6_IJS8_S8_S9_EEENS6_IJNS7_ILi1EEESH_SH_EEESB_SD_Li128ELb0ELb1ELb1ELb0EEENS1_19SingleTileSchedulerILb0ELb1ELb1ELi128EEEEEEEEEvNT_6ParamsE,"a",@progbits
	.sectionflags	@""
	.align	4
.nv.constant0._ZN7cutlass13device_kernelIN5flash19enable_sm80_to_sm89INS1_16FlashAttnFwdSm80INS1_25CollectiveMainloopFwdSm80ILi4ELi1ELb0EN4cute5tupleIJNS5_1CILi128EEENS7_ILi48EEES8_EEELi128ENS_6half_tEfNS_4arch4Sm80ELb0ELb1ELb0ELb0ELb1ELb0ELb1ELb1EEENS1_21CollectiveEpilogueFwdINS6_IJS8_S8_S9_EEENS6_IJNS7_ILi1EEESH_SH_EEESB_SD_Li128ELb0ELb1ELb1ELb0EEENS1_19SingleTileSchedulerILb0ELb1ELb1ELi128EEEEEEEEEvNT_6ParamsE:
	.zero		1576


//--------------------- .nv.constant0._ZN7cutlass13device_kernelIN5flash19enable_sm80_to_sm89INS1_16FlashAttnFwdSm80INS1_25CollectiveMainloopFwdSm80ILi8ELi1ELb1EN4cute5tupleIJNS5_1CILi128EEENS7_ILi96EEES8_EEELi128ENS_6half_tEfNS_4arch4Sm80ELb0ELb1ELb0ELb1ELb1ELb0ELb1ELb1EEENS1_21CollectiveEpilogueFwdINS6_IJS8_S8_S9_EEENS6_IJNS7_ILi1EEESH_SH_EEESB_SD_Li256ELb1ELb1ELb1ELb0EEENS1_36VarlenDynamicPersistentTileSchedulerILi128ELi96ELi256ELi256ELb1ELb1ELb0ELb1ELb0ELb1EEEEEEEEEvNT_6ParamsE --------------------------
	.section	.nv.constant0._ZN7cutlass13device_kernelIN5flash19enable_sm80_to_sm89INS1_16FlashAttnFwdSm80INS1_25CollectiveMainloopFwdSm80ILi8ELi1ELb1EN4cute5tupleIJNS5_1CILi128EEENS7_ILi96EEES8_EEELi128ENS_6half_tEfNS_4arch4Sm80ELb0ELb1ELb0ELb1ELb1ELb0ELb1ELb1EEENS1_21CollectiveEpilogueFwdINS6_IJS8_S8_S9_EEENS6_IJNS7_ILi1EEESH_SH_EEESB_SD_Li256ELb1ELb1ELb1ELb0EEENS1_36VarlenDynamicPersistentTileSchedulerILi128ELi96ELi256ELi256ELb1ELb1ELb0ELb1ELb0ELb1EEEEEEEEEvNT_6ParamsE,"a",@progbits
	.sectionflags	@""
	.align	4
.nv.constant0._ZN7cutlass13device_kernelIN5flash19enable_sm80_to_sm89INS1_16FlashAttnFwdSm80INS1_25CollectiveMainloopFwdSm80ILi8ELi1ELb1EN4cute5tupleIJNS5_1CILi128EEENS7_ILi96EEES8_EEELi128ENS_6half_tEfNS_4arch4Sm80ELb0ELb1ELb0ELb1ELb1ELb0ELb1ELb1EEENS1_21CollectiveEpilogueFwdINS6_IJS8_S8_S9_EEENS6_IJNS7_ILi1EEESH_SH_EEESB_SD_Li256ELb1ELb1ELb1ELb0EEENS1_36VarlenDynamicPersistentTileSchedulerILi128ELi96ELi256ELi256ELb1ELb1ELb0ELb1ELb0ELb1EEEEEEEEEvNT_6ParamsE:
	.zero		1608


//--------------------- .nv.constant0._ZN7cutlass13device_kernelIN5flash19enable_sm80_to_sm89INS1_16FlashAttnFwdSm80INS1_25CollectiveMainloopFwdSm80ILi8ELi1ELb1EN4cute5tupleIJNS5_1CILi128EEENS7_ILi96EEES8_EEELi128ENS_6half_tEfNS_4arch4Sm80ELb0ELb1ELb0ELb1ELb1ELb1ELb1ELb1EEENS1_21CollectiveEpilogueFwdINS6_IJS8_S8_S9_EEENS6_IJNS7_ILi1EEESH_SH_EEESB_SD_Li256ELb1ELb1ELb1ELb0EEENS1_36VarlenDynamicPersistentTileSchedulerILi128ELi96ELi256ELi256ELb1ELb1ELb0ELb1ELb0ELb1EEEEEEEEEvNT_6ParamsE --------------------------
	.section	.nv.constant0._ZN7cutlass13device_kernelIN5flash19enable_sm80_to_sm89INS1_16FlashAttnFwdSm80INS1_25CollectiveMainloopFwdSm80ILi8ELi1ELb1EN4cute5tupleIJNS5_1CILi128EEENS7_ILi96EEES8_EEELi128ENS_6half_tEfNS_4arch4Sm80ELb0ELb1ELb0ELb1ELb1ELb1ELb1ELb1EEENS1_21CollectiveEpilogueFwdINS6_IJS8_S8_S9_EEENS6_IJNS7_ILi1EEESH_SH_EEESB_SD_Li256ELb1ELb1ELb1ELb0EEENS1_36VarlenDynamicPersistentTileSchedulerILi128ELi96ELi256ELi256ELb1ELb1ELb0ELb1ELb0ELb1EEEEEEEEEvNT_6ParamsE,"a",@progbits
	.sectionflags	@""
	.align	4
.nv.constant0._ZN7cutlass13device_kernelIN5flash19enable_sm80_to_sm89INS1_16FlashAttnFwdSm80INS1_25CollectiveMainloopFwdSm80ILi8ELi1ELb1EN4cute5tupleIJNS5_1CILi128EEENS7_ILi96EEES8_EEELi128ENS_6half_tEfNS_4arch4Sm80ELb0ELb1ELb0ELb1ELb1ELb1ELb1ELb1EEENS1_21CollectiveEpilogueFwdINS6_IJS8_S8_S9_EEENS6_IJNS7_ILi1EEESH_SH_EEESB_SD_Li256ELb1ELb1ELb1ELb0EEENS1_36VarlenDynamicPersistentTileSchedulerILi128ELi96ELi256ELi256ELb1ELb1ELb0ELb1ELb0ELb1EEEEEEEEEvNT_6ParamsE:
	.zero		1608


//--------------------- .nv.constant0._ZN7cutlass13device_kernelIN5flash19enable_sm80_to_sm89INS1_16FlashAttnFwdSm80INS1_25CollectiveMainloopFwdSm80ILi4ELi1ELb0EN4cute5tupleIJNS5_1CILi128EEENS7_ILi64EEES8_EEELi128ENS_6half_tEfNS_4arch4Sm80ELb1ELb0ELb0ELb0ELb1ELb0ELb1ELb1EEENS1_21CollectiveEpilogueFwdINS6_IJS8_S8_S9_EEENS6_IJNS7_ILi1EEESH_SH_EEESB_SD_Li128ELb0ELb1ELb1ELb0EEENS1_30DynamicPersistentTileSchedulerILi128ELi128ELb1ELb1ELb0EEEEEEEEEvNT_6ParamsE --------------------------
	.section	.nv.constant0._ZN7cutlass13device_kernelIN5flash19enable_sm80_to_sm89INS1_16FlashAttnFwdSm80INS1_25CollectiveMainloopFwdSm80ILi4ELi1ELb0EN4cute5tupleIJNS5_1CILi128EEENS7_ILi64EEES8_EEELi128ENS_6half_tEfNS_4arch4Sm80ELb1ELb0ELb0ELb0ELb1ELb0ELb1ELb1EEENS1_21CollectiveEpilogueFwdINS6_IJS8_S8_S9_EEENS6_IJNS7_ILi1EEESH_SH_EEESB_SD_Li128ELb0ELb1ELb1ELb0EEENS1_30DynamicPersistentTileSchedulerILi128ELi128ELb1ELb1ELb0EEEEEEEEEvNT_6ParamsE,"a",@progbits
	.sectionflags	@""
	.align	4
.nv.constant0._ZN7cutlass13device_kernelIN5flash19enable_sm80_to_sm89INS1_16FlashAttnFwdSm80INS1_25CollectiveMainloopFwdSm80ILi4ELi1ELb0EN4cute5tupleIJNS5_1CILi128EEENS7_ILi64EEES8_EEELi128ENS_6half_tEfNS_4arch4Sm80ELb1ELb0ELb0ELb0ELb1ELb0ELb1ELb1EEENS1_21CollectiveEpilogueFwdINS6_IJS8_S8_S9_EEENS6_IJNS7_ILi1EEESH_SH_EEESB_SD_Li128ELb0ELb1ELb1ELb0EEENS1_30DynamicPersistentTileSchedulerILi128ELi128ELb1ELb1ELb0EEEEEEEEEvNT_6ParamsE:
	.zero		1592


//--------------------- .nv.constant0._ZN7cutlass13device_kernelIN5flash19enable_sm80_to_sm89INS1_16FlashAttnFwdSm80INS1_25CollectiveMainloopFwdSm80ILi8ELi1ELb1EN4cute5tupleIJNS5_1CILi128EEENS7_ILi112EEES8_EEELi128ENS_6half_tEfNS_4arch4Sm80ELb1ELb0ELb0ELb1ELb1ELb0ELb1ELb1EEENS1_21CollectiveEpilogueFwdINS6_IJS8_S8_S9_EEENS6_IJNS7_ILi1EEESH_SH_EEESB_SD_Li256ELb1ELb1ELb1ELb0EEENS1_36VarlenDynamicPersistentTileSchedulerILi128ELi112ELi256ELi256ELb1ELb1ELb0ELb1ELb1ELb1EEEEEEEEEvNT_6ParamsE --------------------------
	.section	.nv.constant0._ZN7cutlass13device_kernelIN5flash19enable_sm80_to_sm89INS1_16FlashAttnFwdSm80INS1_25CollectiveMainloopFwdSm80ILi8ELi1ELb1EN4cute5tupleIJNS5_1CILi128EEENS7_ILi112EEES8_EEELi128ENS_6half_tEfNS_4arch4Sm80ELb1ELb0ELb0ELb1ELb1ELb0ELb1ELb1EEENS1_21CollectiveEpilogueFwdINS6_IJS8_S8_S9_EEENS6_IJNS7_ILi1EEESH_SH_EEESB_SD_Li256ELb1ELb1ELb1ELb0EEENS1_36VarlenDynamicPersistentTileSchedulerILi128ELi112ELi256ELi256ELb1ELb1ELb0ELb1ELb1ELb1EEEEEEEEEvNT_6ParamsE,"a",@progbits
	.sectionflags	@""
	.align	4
.nv.constant0._ZN7cutlass13device_kernelIN5flash19enable_sm80_to_sm89INS1_16FlashAttnFwdSm80INS1_25CollectiveMainloopFwdSm80ILi8ELi1ELb1EN4cute5tupleIJNS5_1CILi128EEENS7_ILi112EEES8_EEELi128ENS_6half_tEfNS_4arch4Sm80ELb1ELb0ELb0ELb1ELb1ELb0ELb1ELb1EEENS1_21CollectiveEpilogueFwdINS6_IJS8_S8_S9_EEENS6_IJNS7_ILi1EEESH_SH_EEESB_SD_Li256ELb1ELb1ELb1ELb0EEENS1_36VarlenDynamicPersistentTileSchedulerILi128ELi112ELi256ELi256ELb1ELb1ELb0ELb1ELb1ELb1EEEEEEEEEvNT_6ParamsE:
	.zero		1608


//--------------------- .nv.constant0._ZN7cutlass13device_kernelIN5flash19enable_sm80_to_sm89INS1_16FlashAttnFwdSm80INS1_25CollectiveMainloopFwdSm80ILi8ELi1ELb1EN4cute5tupleIJNS5_1CILi128EEENS7_ILi112EEES8_EEELi128ENS_6half_tEfNS_4arch4Sm80ELb1ELb0ELb0ELb1ELb1ELb1ELb1ELb1EEENS1_21CollectiveEpilogueFwdINS6_IJS8_S8_S9_EEENS6_IJNS7_ILi1EEESH_SH_EEESB_SD_Li256ELb1ELb1ELb1ELb0EEENS1_36VarlenDynamicPersistentTileSchedulerILi128ELi112ELi256ELi256ELb1ELb1ELb0ELb1ELb1ELb1EEEEEEEEEvNT_6ParamsE --------------------------
	.section	.nv.constant0._ZN7cutlass13device_kernelIN5flash19enable_sm80_to_sm89INS1_16FlashAttnFwdSm80INS1_25CollectiveMainloopFwdSm80ILi8ELi1ELb1EN4cute5tupleIJNS5_1CILi128EEENS7_ILi112EEES8_EEELi128ENS_6half_tEfNS_4arch4Sm80ELb1ELb0ELb0ELb1ELb1ELb1ELb1ELb1EEENS1_21CollectiveEpilogueFwdINS6_IJS8_S8_S9_EEENS6_IJNS7_ILi1EEESH_SH_EEESB_SD_Li256ELb1ELb1ELb1ELb0EEENS1_36VarlenDynamicPersistentTileSchedulerILi128ELi112ELi256ELi256ELb1ELb1ELb0ELb1ELb1ELb1EEEEEEEEEvNT_6ParamsE,"a",@progbits
	.sectionflags	@""
	.align	4
.nv.constant0._ZN7cutlass13device_kernelIN5flash19enable_sm80_to_sm89INS1_16FlashAttnFwdSm80INS1_25CollectiveMainloopFwdSm80ILi8ELi1ELb1EN4cute5tupleIJNS5_1CILi128EEENS7_ILi112EEES8_EEELi128ENS_6half_tEfNS_4arch4Sm80ELb1ELb0ELb0ELb1ELb1ELb1ELb1ELb1EEENS1_21CollectiveEpilogueFwdINS6_IJS8_S8_S9_EEENS6_IJNS7_ILi1EEESH_SH_EEESB_SD_Li256ELb1ELb1ELb1ELb0EEENS1_36VarlenDynamicPersistentTileSchedulerILi128ELi112ELi256ELi256ELb1ELb1ELb0ELb1ELb1ELb1EEEEEEEEEvNT_6ParamsE:
	.zero		1608


//--------------------- SYMBOLS --------------------------

	.type		.nv.reservedSmem.offset0,@object
	.size		.nv.reservedSmem.offset0,0x4
